//
// Generated by NVIDIA NVVM Compiler
//
// Compiler Build ID: CL-36424714
// Cuda compilation tools, release 13.0, V13.0.88
// Based on NVVM 20.0.0
//

.version 9.0
.target sm_100
.address_size 64

	// .globl	_Z17CompareAddVectorsPKiS0_Piii
// _ZZ17CompareAddVectorsPKiS0_PiiiE1c has been demoted
// _ZZ17CompareAddVectorsPKiS0_PiiiE1a has been demoted

.visible .entry _Z17CompareAddVectorsPKiS0_Piii(
	.param .u64 .ptr .align 1 _Z17CompareAddVectorsPKiS0_Piii_param_0,
	.param .u64 .ptr .align 1 _Z17CompareAddVectorsPKiS0_Piii_param_1,
	.param .u64 .ptr .align 1 _Z17CompareAddVectorsPKiS0_Piii_param_2,
	.param .u32 _Z17CompareAddVectorsPKiS0_Piii_param_3,
	.param .u32 _Z17CompareAddVectorsPKiS0_Piii_param_4
)
{
	.reg .pred 	%p<44>;
	.reg .b32 	%r<691>;
	.reg .b64 	%rd<75>;
	// demoted variable
	.shared .align 4 .b8 _ZZ17CompareAddVectorsPKiS0_PiiiE1c[12800];
	// demoted variable
	.shared .align 4 .b8 _ZZ17CompareAddVectorsPKiS0_PiiiE1a[2560];
	ld.param.u64 	%rd4, [_Z17CompareAddVectorsPKiS0_Piii_param_0];
	ld.param.u64 	%rd3, [_Z17CompareAddVectorsPKiS0_Piii_param_1];
	ld.param.u64 	%rd5, [_Z17CompareAddVectorsPKiS0_Piii_param_2];
	ld.param.u32 	%r123, [_Z17CompareAddVectorsPKiS0_Piii_param_3];
	ld.param.u32 	%r124, [_Z17CompareAddVectorsPKiS0_Piii_param_4];
	cvta.to.global.u64 	%rd1, %rd4;
	cvta.to.global.u64 	%rd2, %rd5;
	mov.u32 	%r1, %ntid.x;
	mov.u32 	%r2, %ctaid.x;
	setp.lt.s32 	%p1, %r123, 1;
	@%p1 bra 	$L__BB0_26;
	mov.u32 	%r3, %tid.x;
	add.s32 	%r4, %r123, -1;
	and.b32  	%r5, %r123, 15;
	setp.lt.u32 	%p2, %r4, 15;
	mov.b32 	%r652, 0;
	@%p2 bra 	$L__BB0_4;
	and.b32  	%r652, %r123, 2147483632;
	mov.b32 	%r657, 0;
$L__BB0_3:
	.pragma "nounroll";
	mad.lo.s32 	%r127, %r657, %r1, %r3;
	mul.wide.s32 	%rd6, %r127, 4;
	add.s64 	%rd7, %rd1, %rd6;
	ld.global.u32 	%r128, [%rd7];
	shl.b32 	%r129, %r127, 2;
	mov.u32 	%r130, _ZZ17CompareAddVectorsPKiS0_PiiiE1a;
	add.s32 	%r131, %r130, %r129;
	st.shared.u32 	[%r131], %r128;
	shl.b32 	%r132, %r1, 2;
	cvt.u64.u32 	%rd8, %r132;
	add.s64 	%rd9, %rd7, %rd8;
	ld.global.u32 	%r133, [%rd9];
	add.s32 	%r134, %r131, %r132;
	st.shared.u32 	[%r134], %r133;
	add.s64 	%rd10, %rd9, %rd8;
	ld.global.u32 	%r135, [%rd10];
	add.s32 	%r136, %r134, %r132;
	st.shared.u32 	[%r136], %r135;
	add.s64 	%rd11, %rd10, %rd8;
	ld.global.u32 	%r137, [%rd11];
	add.s32 	%r138, %r136, %r132;
	st.shared.u32 	[%r138], %r137;
	add.s64 	%rd12, %rd11, %rd8;
	ld.global.u32 	%r139, [%rd12];
	add.s32 	%r140, %r138, %r132;
	st.shared.u32 	[%r140], %r139;
	add.s64 	%rd13, %rd12, %rd8;
	ld.global.u32 	%r141, [%rd13];
	add.s32 	%r142, %r140, %r132;
	st.shared.u32 	[%r142], %r141;
	add.s64 	%rd14, %rd13, %rd8;
	ld.global.u32 	%r143, [%rd14];
	add.s32 	%r144, %r142, %r132;
	st.shared.u32 	[%r144], %r143;
	add.s64 	%rd15, %rd14, %rd8;
	ld.global.u32 	%r145, [%rd15];
	add.s32 	%r146, %r144, %r132;
	st.shared.u32 	[%r146], %r145;
	add.s64 	%rd16, %rd15, %rd8;
	ld.global.u32 	%r147, [%rd16];
	add.s32 	%r148, %r146, %r132;
	st.shared.u32 	[%r148], %r147;
	add.s64 	%rd17, %rd16, %rd8;
	ld.global.u32 	%r149, [%rd17];
	add.s32 	%r150, %r148, %r132;
	st.shared.u32 	[%r150], %r149;
	add.s64 	%rd18, %rd17, %rd8;
	ld.global.u32 	%r151, [%rd18];
	add.s32 	%r152, %r150, %r132;
	st.shared.u32 	[%r152], %r151;
	add.s64 	%rd19, %rd18, %rd8;
	ld.global.u32 	%r153, [%rd19];
	add.s32 	%r154, %r152, %r132;
	st.shared.u32 	[%r154], %r153;
	add.s64 	%rd20, %rd19, %rd8;
	ld.global.u32 	%r155, [%rd20];
	add.s32 	%r156, %r154, %r132;
	st.shared.u32 	[%r156], %r155;
	add.s64 	%rd21, %rd20, %rd8;
	ld.global.u32 	%r157, [%rd21];
	add.s32 	%r158, %r156, %r132;
	st.shared.u32 	[%r158], %r157;
	add.s64 	%rd22, %rd21, %rd8;
	ld.global.u32 	%r159, [%rd22];
	add.s32 	%r160, %r158, %r132;
	st.shared.u32 	[%r160], %r159;
	add.s64 	%rd23, %rd22, %rd8;
	ld.global.u32 	%r161, [%rd23];
	add.s32 	%r162, %r160, %r132;
	st.shared.u32 	[%r162], %r161;
	add.s32 	%r657, %r657, 16;
	setp.eq.s32 	%p3, %r657, %r652;
	@%p3 bra 	$L__BB0_4;
	bra.uni 	$L__BB0_3;
$L__BB0_4:
	setp.eq.s32 	%p4, %r5, 0;
	@%p4 bra 	$L__BB0_13;
	and.b32  	%r8, %r123, 7;
	setp.lt.u32 	%p5, %r5, 8;
	@%p5 bra 	$L__BB0_7;
	mad.lo.s32 	%r163, %r652, %r1, %r3;
	mul.wide.s32 	%rd24, %r163, 4;
	add.s64 	%rd25, %rd1, %rd24;
	ld.global.u32 	%r164, [%rd25];
	shl.b32 	%r165, %r163, 2;
	mov.u32 	%r166, _ZZ17CompareAddVectorsPKiS0_PiiiE1a;
	add.s32 	%r167, %r166, %r165;
	st.shared.u32 	[%r167], %r164;
	shl.b32 	%r168, %r1, 2;
	cvt.u64.u32 	%rd26, %r168;
	add.s64 	%rd27, %rd25, %rd26;
	ld.global.u32 	%r169, [%rd27];
	add.s32 	%r170, %r167, %r168;
	st.shared.u32 	[%r170], %r169;
	add.s64 	%rd28, %rd27, %rd26;
	ld.global.u32 	%r171, [%rd28];
	add.s32 	%r172, %r170, %r168;
	st.shared.u32 	[%r172], %r171;
	add.s64 	%rd29, %rd28, %rd26;
	ld.global.u32 	%r173, [%rd29];
	add.s32 	%r174, %r172, %r168;
	st.shared.u32 	[%r174], %r173;
	add.s64 	%rd30, %rd29, %rd26;
	ld.global.u32 	%r175, [%rd30];
	add.s32 	%r176, %r174, %r168;
	st.shared.u32 	[%r176], %r175;
	add.s64 	%rd31, %rd30, %rd26;
	ld.global.u32 	%r177, [%rd31];
	add.s32 	%r178, %r176, %r168;
	st.shared.u32 	[%r178], %r177;
	add.s64 	%rd32, %rd31, %rd26;
	ld.global.u32 	%r179, [%rd32];
	add.s32 	%r180, %r178, %r168;
	st.shared.u32 	[%r180], %r179;
	add.s64 	%rd33, %rd32, %rd26;
	ld.global.u32 	%r181, [%rd33];
	add.s32 	%r182, %r180, %r168;
	st.shared.u32 	[%r182], %r181;
	add.s32 	%r652, %r652, 8;
$L__BB0_7:
	setp.eq.s32 	%p6, %r8, 0;
	@%p6 bra 	$L__BB0_13;
	and.b32  	%r11, %r123, 3;
	setp.lt.u32 	%p7, %r8, 4;
	@%p7 bra 	$L__BB0_10;
	mad.lo.s32 	%r183, %r652, %r1, %r3;
	mul.wide.s32 	%rd34, %r183, 4;
	add.s64 	%rd35, %rd1, %rd34;
	ld.global.u32 	%r184, [%rd35];
	shl.b32 	%r185, %r183, 2;
	mov.u32 	%r186, _ZZ17CompareAddVectorsPKiS0_PiiiE1a;
	add.s32 	%r187, %r186, %r185;
	st.shared.u32 	[%r187], %r184;
	shl.b32 	%r188, %r1, 2;
	cvt.u64.u32 	%rd36, %r188;
	add.s64 	%rd37, %rd35, %rd36;
	ld.global.u32 	%r189, [%rd37];
	add.s32 	%r190, %r187, %r188;
	st.shared.u32 	[%r190], %r189;
	add.s64 	%rd38, %rd37, %rd36;
	ld.global.u32 	%r191, [%rd38];
	add.s32 	%r192, %r190, %r188;
	st.shared.u32 	[%r192], %r191;
	add.s64 	%rd39, %rd38, %rd36;
	ld.global.u32 	%r193, [%rd39];
	add.s32 	%r194, %r192, %r188;
	st.shared.u32 	[%r194], %r193;
	add.s32 	%r652, %r652, 4;
$L__BB0_10:
	setp.eq.s32 	%p8, %r11, 0;
	@%p8 bra 	$L__BB0_13;
	mov.b32 	%r656, 0;
	mov.u32 	%r199, _ZZ17CompareAddVectorsPKiS0_PiiiE1a;
$L__BB0_12:
	.pragma "nounroll";
	mad.lo.s32 	%r196, %r652, %r1, %r3;
	mul.wide.s32 	%rd40, %r196, 4;
	add.s64 	%rd41, %rd1, %rd40;
	ld.global.u32 	%r197, [%rd41];
	shl.b32 	%r198, %r196, 2;
	add.s32 	%r200, %r199, %r198;
	st.shared.u32 	[%r200], %r197;
	add.s32 	%r652, %r652, 1;
	add.s32 	%r656, %r656, 1;
	setp.ne.s32 	%p9, %r656, %r11;
	@%p9 bra 	$L__BB0_12;
$L__BB0_13:
	and.b32  	%r18, %r123, 7;
	add.s32 	%r19, %r18, -1;
	and.b32  	%r20, %r123, 3;
	and.b32  	%r21, %r123, 2147483640;
	and.b32  	%r22, %r123, 1;
	mov.b32 	%r658, 0;
$L__BB0_14:
	setp.lt.u32 	%p10, %r4, 7;
	mov.u32 	%r203, _ZZ17CompareAddVectorsPKiS0_PiiiE1c;
	mad.lo.s32 	%r26, %r658, 2560, %r203;
	mov.b32 	%r661, 0;
	@%p10 bra 	$L__BB0_17;
	mov.b32 	%r659, 0;
$L__BB0_16:
	.pragma "nounroll";
	mad.lo.s32 	%r205, %r659, %r1, %r3;
	shl.b32 	%r206, %r205, 2;
	add.s32 	%r207, %r26, %r206;
	mov.b32 	%r208, 0;
	st.shared.u32 	[%r207], %r208;
	shl.b32 	%r209, %r1, 2;
	add.s32 	%r210, %r207, %r209;
	st.shared.u32 	[%r210], %r208;
	add.s32 	%r211, %r210, %r209;
	st.shared.u32 	[%r211], %r208;
	add.s32 	%r212, %r211, %r209;
	st.shared.u32 	[%r212], %r208;
	add.s32 	%r213, %r212, %r209;
	st.shared.u32 	[%r213], %r208;
	add.s32 	%r214, %r213, %r209;
	st.shared.u32 	[%r214], %r208;
	add.s32 	%r215, %r214, %r209;
	st.shared.u32 	[%r215], %r208;
	add.s32 	%r216, %r215, %r209;
	st.shared.u32 	[%r216], %r208;
	add.s32 	%r659, %r659, 8;
	setp.ne.s32 	%p11, %r659, %r21;
	mov.u32 	%r661, %r21;
	@%p11 bra 	$L__BB0_16;
$L__BB0_17:
	setp.eq.s32 	%p12, %r18, 0;
	@%p12 bra 	$L__BB0_25;
	setp.lt.u32 	%p13, %r19, 3;
	@%p13 bra 	$L__BB0_20;
	mad.lo.s32 	%r217, %r661, %r1, %r3;
	shl.b32 	%r218, %r217, 2;
	add.s32 	%r219, %r26, %r218;
	mov.b32 	%r220, 0;
	st.shared.u32 	[%r219], %r220;
	shl.b32 	%r221, %r1, 2;
	add.s32 	%r222, %r219, %r221;
	st.shared.u32 	[%r222], %r220;
	add.s32 	%r223, %r222, %r221;
	st.shared.u32 	[%r223], %r220;
	add.s32 	%r224, %r223, %r221;
	st.shared.u32 	[%r224], %r220;
	add.s32 	%r661, %r661, 4;
$L__BB0_20:
	setp.eq.s32 	%p14, %r20, 0;
	@%p14 bra 	$L__BB0_25;
	setp.eq.s32 	%p15, %r20, 1;
	@%p15 bra 	$L__BB0_23;
	mad.lo.s32 	%r225, %r661, %r1, %r3;
	shl.b32 	%r226, %r225, 2;
	add.s32 	%r227, %r26, %r226;
	mov.b32 	%r228, 0;
	st.shared.u32 	[%r227], %r228;
	shl.b32 	%r229, %r1, 2;
	add.s32 	%r230, %r227, %r229;
	st.shared.u32 	[%r230], %r228;
	add.s32 	%r661, %r661, 2;
$L__BB0_23:
	setp.eq.s32 	%p16, %r22, 0;
	@%p16 bra 	$L__BB0_25;
	mad.lo.s32 	%r231, %r661, %r1, %r3;
	shl.b32 	%r232, %r231, 2;
	add.s32 	%r233, %r26, %r232;
	mov.b32 	%r234, 0;
	st.shared.u32 	[%r233], %r234;
$L__BB0_25:
	add.s32 	%r658, %r658, 1;
	setp.ne.s32 	%p17, %r658, %r123;
	@%p17 bra 	$L__BB0_14;
$L__BB0_26:
	bar.sync 	0;
	setp.lt.s32 	%p18, %r124, 1;
	@%p18 bra 	$L__BB0_52;
	cvta.to.global.u64 	%rd42, %rd3;
	mov.u32 	%r236, %nctaid.y;
	mov.u32 	%r237, %ctaid.y;
	mad.lo.s32 	%r238, %r2, %r236, %r237;
	mul.lo.s32 	%r239, %r123, %r238;
	mul.wide.s32 	%rd43, %r239, 4;
	add.s64 	%rd44, %rd42, %rd43;
	ld.global.u32 	%r663, [%rd44+16];
	ld.global.u32 	%r664, [%rd44+12];
	ld.global.u32 	%r665, [%rd44+8];
	ld.global.u32 	%r666, [%rd44+4];
	ld.global.u32 	%r667, [%rd44];
	mov.u32 	%r40, %tid.x;
	add.s32 	%r41, %r123, -1;
	and.b32  	%r42, %r123, 7;
	add.s32 	%r43, %r42, -1;
	and.b32  	%r44, %r123, 3;
	add.s32 	%r45, %r44, -1;
	and.b32  	%r46, %r123, 2147483640;
	and.b32  	%r47, %r123, 1;
	mov.b32 	%r668, 0;
$L__BB0_28:
	setp.lt.s32 	%p19, %r123, 1;
	@%p19 bra 	$L__BB0_51;
	setp.lt.u32 	%p20, %r41, 7;
	mov.b32 	%r670, 0;
	@%p20 bra 	$L__BB0_32;
	mov.b32 	%r672, 0;
$L__BB0_31:
	.pragma "nounroll";
	mad.lo.s32 	%r242, %r672, %r1, %r40;
	shl.b32 	%r243, %r242, 2;
	mov.u32 	%r244, _ZZ17CompareAddVectorsPKiS0_PiiiE1a;
	add.s32 	%r245, %r244, %r243;
	ld.shared.u32 	%r246, [%r245];
	add.s32 	%r247, %r246, %r667;
	mov.u32 	%r248, _ZZ17CompareAddVectorsPKiS0_PiiiE1c;
	add.s32 	%r249, %r248, %r243;
	ld.shared.u32 	%r250, [%r249];
	max.s32 	%r251, %r247, %r250;
	st.shared.u32 	[%r249], %r251;
	add.s32 	%r252, %r246, %r666;
	ld.shared.u32 	%r253, [%r249+2560];
	max.s32 	%r254, %r252, %r253;
	st.shared.u32 	[%r249+2560], %r254;
	add.s32 	%r255, %r246, %r665;
	ld.shared.u32 	%r256, [%r249+5120];
	max.s32 	%r257, %r255, %r256;
	st.shared.u32 	[%r249+5120], %r257;
	add.s32 	%r258, %r246, %r664;
	ld.shared.u32 	%r259, [%r249+7680];
	max.s32 	%r260, %r258, %r259;
	st.shared.u32 	[%r249+7680], %r260;
	add.s32 	%r261, %r246, %r663;
	ld.shared.u32 	%r262, [%r249+10240];
	max.s32 	%r263, %r261, %r262;
	st.shared.u32 	[%r249+10240], %r263;
	shl.b32 	%r264, %r1, 2;
	add.s32 	%r265, %r245, %r264;
	ld.shared.u32 	%r266, [%r265];
	add.s32 	%r267, %r266, %r667;
	add.s32 	%r268, %r249, %r264;
	ld.shared.u32 	%r269, [%r268];
	max.s32 	%r270, %r267, %r269;
	st.shared.u32 	[%r268], %r270;
	add.s32 	%r271, %r266, %r666;
	ld.shared.u32 	%r272, [%r268+2560];
	max.s32 	%r273, %r271, %r272;
	st.shared.u32 	[%r268+2560], %r273;
	add.s32 	%r274, %r266, %r665;
	ld.shared.u32 	%r275, [%r268+5120];
	max.s32 	%r276, %r274, %r275;
	st.shared.u32 	[%r268+5120], %r276;
	add.s32 	%r277, %r266, %r664;
	ld.shared.u32 	%r278, [%r268+7680];
	max.s32 	%r279, %r277, %r278;
	st.shared.u32 	[%r268+7680], %r279;
	add.s32 	%r280, %r266, %r663;
	ld.shared.u32 	%r281, [%r268+10240];
	max.s32 	%r282, %r280, %r281;
	st.shared.u32 	[%r268+10240], %r282;
	add.s32 	%r283, %r265, %r264;
	ld.shared.u32 	%r284, [%r283];
	add.s32 	%r285, %r284, %r667;
	add.s32 	%r286, %r268, %r264;
	ld.shared.u32 	%r287, [%r286];
	max.s32 	%r288, %r285, %r287;
	st.shared.u32 	[%r286], %r288;
	add.s32 	%r289, %r284, %r666;
	ld.shared.u32 	%r290, [%r286+2560];
	max.s32 	%r291, %r289, %r290;
	st.shared.u32 	[%r286+2560], %r291;
	add.s32 	%r292, %r284, %r665;
	ld.shared.u32 	%r293, [%r286+5120];
	max.s32 	%r294, %r292, %r293;
	st.shared.u32 	[%r286+5120], %r294;
	add.s32 	%r295, %r284, %r664;
	ld.shared.u32 	%r296, [%r286+7680];
	max.s32 	%r297, %r295, %r296;
	st.shared.u32 	[%r286+7680], %r297;
	add.s32 	%r298, %r284, %r663;
	ld.shared.u32 	%r299, [%r286+10240];
	max.s32 	%r300, %r298, %r299;
	st.shared.u32 	[%r286+10240], %r300;
	add.s32 	%r301, %r283, %r264;
	ld.shared.u32 	%r302, [%r301];
	add.s32 	%r303, %r302, %r667;
	add.s32 	%r304, %r286, %r264;
	ld.shared.u32 	%r305, [%r304];
	max.s32 	%r306, %r303, %r305;
	st.shared.u32 	[%r304], %r306;
	add.s32 	%r307, %r302, %r666;
	ld.shared.u32 	%r308, [%r304+2560];
	max.s32 	%r309, %r307, %r308;
	st.shared.u32 	[%r304+2560], %r309;
	add.s32 	%r310, %r302, %r665;
	ld.shared.u32 	%r311, [%r304+5120];
	max.s32 	%r312, %r310, %r311;
	st.shared.u32 	[%r304+5120], %r312;
	add.s32 	%r313, %r302, %r664;
	ld.shared.u32 	%r314, [%r304+7680];
	max.s32 	%r315, %r313, %r314;
	st.shared.u32 	[%r304+7680], %r315;
	add.s32 	%r316, %r302, %r663;
	ld.shared.u32 	%r317, [%r304+10240];
	max.s32 	%r318, %r316, %r317;
	st.shared.u32 	[%r304+10240], %r318;
	add.s32 	%r319, %r301, %r264;
	ld.shared.u32 	%r320, [%r319];
	add.s32 	%r321, %r320, %r667;
	add.s32 	%r322, %r304, %r264;
	ld.shared.u32 	%r323, [%r322];
	max.s32 	%r324, %r321, %r323;
	st.shared.u32 	[%r322], %r324;
	add.s32 	%r325, %r320, %r666;
	ld.shared.u32 	%r326, [%r322+2560];
	max.s32 	%r327, %r325, %r326;
	st.shared.u32 	[%r322+2560], %r327;
	add.s32 	%r328, %r320, %r665;
	ld.shared.u32 	%r329, [%r322+5120];
	max.s32 	%r330, %r328, %r329;
	st.shared.u32 	[%r322+5120], %r330;
	add.s32 	%r331, %r320, %r664;
	ld.shared.u32 	%r332, [%r322+7680];
	max.s32 	%r333, %r331, %r332;
	st.shared.u32 	[%r322+7680], %r333;
	add.s32 	%r334, %r320, %r663;
	ld.shared.u32 	%r335, [%r322+10240];
	max.s32 	%r336, %r334, %r335;
	st.shared.u32 	[%r322+10240], %r336;
	add.s32 	%r337, %r319, %r264;
	ld.shared.u32 	%r338, [%r337];
	add.s32 	%r339, %r338, %r667;
	add.s32 	%r340, %r322, %r264;
	ld.shared.u32 	%r341, [%r340];
	max.s32 	%r342, %r339, %r341;
	st.shared.u32 	[%r340], %r342;
	add.s32 	%r343, %r338, %r666;
	ld.shared.u32 	%r344, [%r340+2560];
	max.s32 	%r345, %r343, %r344;
	st.shared.u32 	[%r340+2560], %r345;
	add.s32 	%r346, %r338, %r665;
	ld.shared.u32 	%r347, [%r340+5120];
	max.s32 	%r348, %r346, %r347;
	st.shared.u32 	[%r340+5120], %r348;
	add.s32 	%r349, %r338, %r664;
	ld.shared.u32 	%r350, [%r340+7680];
	max.s32 	%r351, %r349, %r350;
	st.shared.u32 	[%r340+7680], %r351;
	add.s32 	%r352, %r338, %r663;
	ld.shared.u32 	%r353, [%r340+10240];
	max.s32 	%r354, %r352, %r353;
	st.shared.u32 	[%r340+10240], %r354;
	add.s32 	%r355, %r337, %r264;
	ld.shared.u32 	%r356, [%r355];
	add.s32 	%r357, %r356, %r667;
	add.s32 	%r358, %r340, %r264;
	ld.shared.u32 	%r359, [%r358];
	max.s32 	%r360, %r357, %r359;
	st.shared.u32 	[%r358], %r360;
	add.s32 	%r361, %r356, %r666;
	ld.shared.u32 	%r362, [%r358+2560];
	max.s32 	%r363, %r361, %r362;
	st.shared.u32 	[%r358+2560], %r363;
	add.s32 	%r364, %r356, %r665;
	ld.shared.u32 	%r365, [%r358+5120];
	max.s32 	%r366, %r364, %r365;
	st.shared.u32 	[%r358+5120], %r366;
	add.s32 	%r367, %r356, %r664;
	ld.shared.u32 	%r368, [%r358+7680];
	max.s32 	%r369, %r367, %r368;
	st.shared.u32 	[%r358+7680], %r369;
	add.s32 	%r370, %r356, %r663;
	ld.shared.u32 	%r371, [%r358+10240];
	max.s32 	%r372, %r370, %r371;
	st.shared.u32 	[%r358+10240], %r372;
	add.s32 	%r373, %r355, %r264;
	ld.shared.u32 	%r374, [%r373];
	add.s32 	%r375, %r374, %r667;
	add.s32 	%r376, %r358, %r264;
	ld.shared.u32 	%r377, [%r376];
	max.s32 	%r378, %r375, %r377;
	st.shared.u32 	[%r376], %r378;
	add.s32 	%r379, %r374, %r666;
	ld.shared.u32 	%r380, [%r376+2560];
	max.s32 	%r381, %r379, %r380;
	st.shared.u32 	[%r376+2560], %r381;
	add.s32 	%r382, %r374, %r665;
	ld.shared.u32 	%r383, [%r376+5120];
	max.s32 	%r384, %r382, %r383;
	st.shared.u32 	[%r376+5120], %r384;
	add.s32 	%r385, %r374, %r664;
	ld.shared.u32 	%r386, [%r376+7680];
	max.s32 	%r387, %r385, %r386;
	st.shared.u32 	[%r376+7680], %r387;
	add.s32 	%r388, %r374, %r663;
	ld.shared.u32 	%r389, [%r376+10240];
	max.s32 	%r390, %r388, %r389;
	st.shared.u32 	[%r376+10240], %r390;
	add.s32 	%r672, %r672, 8;
	setp.eq.s32 	%p21, %r672, %r46;
	mov.u32 	%r670, %r46;
	@%p21 bra 	$L__BB0_32;
	bra.uni 	$L__BB0_31;
$L__BB0_32:
	setp.eq.s32 	%p22, %r42, 0;
	@%p22 bra 	$L__BB0_40;
	setp.lt.u32 	%p23, %r43, 3;
	@%p23 bra 	$L__BB0_35;
	mad.lo.s32 	%r391, %r670, %r1, %r40;
	shl.b32 	%r392, %r391, 2;
	mov.u32 	%r393, _ZZ17CompareAddVectorsPKiS0_PiiiE1a;
	add.s32 	%r394, %r393, %r392;
	ld.shared.u32 	%r395, [%r394];
	add.s32 	%r396, %r395, %r667;
	mov.u32 	%r397, _ZZ17CompareAddVectorsPKiS0_PiiiE1c;
	add.s32 	%r398, %r397, %r392;
	ld.shared.u32 	%r399, [%r398];
	max.s32 	%r400, %r396, %r399;
	st.shared.u32 	[%r398], %r400;
	add.s32 	%r401, %r395, %r666;
	ld.shared.u32 	%r402, [%r398+2560];
	max.s32 	%r403, %r401, %r402;
	st.shared.u32 	[%r398+2560], %r403;
	add.s32 	%r404, %r395, %r665;
	ld.shared.u32 	%r405, [%r398+5120];
	max.s32 	%r406, %r404, %r405;
	st.shared.u32 	[%r398+5120], %r406;
	add.s32 	%r407, %r395, %r664;
	ld.shared.u32 	%r408, [%r398+7680];
	max.s32 	%r409, %r407, %r408;
	st.shared.u32 	[%r398+7680], %r409;
	add.s32 	%r410, %r395, %r663;
	ld.shared.u32 	%r411, [%r398+10240];
	max.s32 	%r412, %r410, %r411;
	st.shared.u32 	[%r398+10240], %r412;
	shl.b32 	%r413, %r1, 2;
	add.s32 	%r414, %r394, %r413;
	ld.shared.u32 	%r415, [%r414];
	add.s32 	%r416, %r415, %r667;
	add.s32 	%r417, %r398, %r413;
	ld.shared.u32 	%r418, [%r417];
	max.s32 	%r419, %r416, %r418;
	st.shared.u32 	[%r417], %r419;
	add.s32 	%r420, %r415, %r666;
	ld.shared.u32 	%r421, [%r417+2560];
	max.s32 	%r422, %r420, %r421;
	st.shared.u32 	[%r417+2560], %r422;
	add.s32 	%r423, %r415, %r665;
	ld.shared.u32 	%r424, [%r417+5120];
	max.s32 	%r425, %r423, %r424;
	st.shared.u32 	[%r417+5120], %r425;
	add.s32 	%r426, %r415, %r664;
	ld.shared.u32 	%r427, [%r417+7680];
	max.s32 	%r428, %r426, %r427;
	st.shared.u32 	[%r417+7680], %r428;
	add.s32 	%r429, %r415, %r663;
	ld.shared.u32 	%r430, [%r417+10240];
	max.s32 	%r431, %r429, %r430;
	st.shared.u32 	[%r417+10240], %r431;
	add.s32 	%r432, %r414, %r413;
	ld.shared.u32 	%r433, [%r432];
	add.s32 	%r434, %r433, %r667;
	add.s32 	%r435, %r417, %r413;
	ld.shared.u32 	%r436, [%r435];
	max.s32 	%r437, %r434, %r436;
	st.shared.u32 	[%r435], %r437;
	add.s32 	%r438, %r433, %r666;
	ld.shared.u32 	%r439, [%r435+2560];
	max.s32 	%r440, %r438, %r439;
	st.shared.u32 	[%r435+2560], %r440;
	add.s32 	%r441, %r433, %r665;
	ld.shared.u32 	%r442, [%r435+5120];
	max.s32 	%r443, %r441, %r442;
	st.shared.u32 	[%r435+5120], %r443;
	add.s32 	%r444, %r433, %r664;
	ld.shared.u32 	%r445, [%r435+7680];
	max.s32 	%r446, %r444, %r445;
	st.shared.u32 	[%r435+7680], %r446;
	add.s32 	%r447, %r433, %r663;
	ld.shared.u32 	%r448, [%r435+10240];
	max.s32 	%r449, %r447, %r448;
	st.shared.u32 	[%r435+10240], %r449;
	add.s32 	%r450, %r432, %r413;
	ld.shared.u32 	%r451, [%r450];
	add.s32 	%r452, %r451, %r667;
	add.s32 	%r453, %r435, %r413;
	ld.shared.u32 	%r454, [%r453];
	max.s32 	%r455, %r452, %r454;
	st.shared.u32 	[%r453], %r455;
	add.s32 	%r456, %r451, %r666;
	ld.shared.u32 	%r457, [%r453+2560];
	max.s32 	%r458, %r456, %r457;
	st.shared.u32 	[%r453+2560], %r458;
	add.s32 	%r459, %r451, %r665;
	ld.shared.u32 	%r460, [%r453+5120];
	max.s32 	%r461, %r459, %r460;
	st.shared.u32 	[%r453+5120], %r461;
	add.s32 	%r462, %r451, %r664;
	ld.shared.u32 	%r463, [%r453+7680];
	max.s32 	%r464, %r462, %r463;
	st.shared.u32 	[%r453+7680], %r464;
	add.s32 	%r465, %r451, %r663;
	ld.shared.u32 	%r466, [%r453+10240];
	max.s32 	%r467, %r465, %r466;
	st.shared.u32 	[%r453+10240], %r467;
	add.s32 	%r670, %r670, 4;
$L__BB0_35:
	setp.eq.s32 	%p24, %r44, 0;
	@%p24 bra 	$L__BB0_40;
	setp.eq.s32 	%p25, %r45, 0;
	@%p25 bra 	$L__BB0_38;
	mad.lo.s32 	%r468, %r670, %r1, %r40;
	shl.b32 	%r469, %r468, 2;
	mov.u32 	%r470, _ZZ17CompareAddVectorsPKiS0_PiiiE1a;
	add.s32 	%r471, %r470, %r469;
	ld.shared.u32 	%r472, [%r471];
	add.s32 	%r473, %r472, %r667;
	mov.u32 	%r474, _ZZ17CompareAddVectorsPKiS0_PiiiE1c;
	add.s32 	%r475, %r474, %r469;
	ld.shared.u32 	%r476, [%r475];
	max.s32 	%r477, %r473, %r476;
	st.shared.u32 	[%r475], %r477;
	add.s32 	%r478, %r472, %r666;
	ld.shared.u32 	%r479, [%r475+2560];
	max.s32 	%r480, %r478, %r479;
	st.shared.u32 	[%r475+2560], %r480;
	add.s32 	%r481, %r472, %r665;
	ld.shared.u32 	%r482, [%r475+5120];
	max.s32 	%r483, %r481, %r482;
	st.shared.u32 	[%r475+5120], %r483;
	add.s32 	%r484, %r472, %r664;
	ld.shared.u32 	%r485, [%r475+7680];
	max.s32 	%r486, %r484, %r485;
	st.shared.u32 	[%r475+7680], %r486;
	add.s32 	%r487, %r472, %r663;
	ld.shared.u32 	%r488, [%r475+10240];
	max.s32 	%r489, %r487, %r488;
	st.shared.u32 	[%r475+10240], %r489;
	shl.b32 	%r490, %r1, 2;
	add.s32 	%r491, %r471, %r490;
	ld.shared.u32 	%r492, [%r491];
	add.s32 	%r493, %r492, %r667;
	add.s32 	%r494, %r475, %r490;
	ld.shared.u32 	%r495, [%r494];
	max.s32 	%r496, %r493, %r495;
	st.shared.u32 	[%r494], %r496;
	add.s32 	%r497, %r492, %r666;
	ld.shared.u32 	%r498, [%r494+2560];
	max.s32 	%r499, %r497, %r498;
	st.shared.u32 	[%r494+2560], %r499;
	add.s32 	%r500, %r492, %r665;
	ld.shared.u32 	%r501, [%r494+5120];
	max.s32 	%r502, %r500, %r501;
	st.shared.u32 	[%r494+5120], %r502;
	add.s32 	%r503, %r492, %r664;
	ld.shared.u32 	%r504, [%r494+7680];
	max.s32 	%r505, %r503, %r504;
	st.shared.u32 	[%r494+7680], %r505;
	add.s32 	%r506, %r492, %r663;
	ld.shared.u32 	%r507, [%r494+10240];
	max.s32 	%r508, %r506, %r507;
	st.shared.u32 	[%r494+10240], %r508;
	add.s32 	%r670, %r670, 2;
$L__BB0_38:
	setp.eq.s32 	%p26, %r47, 0;
	@%p26 bra 	$L__BB0_40;
	mad.lo.s32 	%r509, %r670, %r1, %r40;
	shl.b32 	%r510, %r509, 2;
	mov.u32 	%r511, _ZZ17CompareAddVectorsPKiS0_PiiiE1a;
	add.s32 	%r512, %r511, %r510;
	ld.shared.u32 	%r513, [%r512];
	add.s32 	%r514, %r513, %r667;
	mov.u32 	%r515, _ZZ17CompareAddVectorsPKiS0_PiiiE1c;
	add.s32 	%r516, %r515, %r510;
	ld.shared.u32 	%r517, [%r516];
	max.s32 	%r518, %r514, %r517;
	st.shared.u32 	[%r516], %r518;
	add.s32 	%r519, %r513, %r666;
	ld.shared.u32 	%r520, [%r516+2560];
	max.s32 	%r521, %r519, %r520;
	st.shared.u32 	[%r516+2560], %r521;
	add.s32 	%r522, %r513, %r665;
	ld.shared.u32 	%r523, [%r516+5120];
	max.s32 	%r524, %r522, %r523;
	st.shared.u32 	[%r516+5120], %r524;
	add.s32 	%r525, %r513, %r664;
	ld.shared.u32 	%r526, [%r516+7680];
	max.s32 	%r527, %r525, %r526;
	st.shared.u32 	[%r516+7680], %r527;
	add.s32 	%r528, %r513, %r663;
	ld.shared.u32 	%r529, [%r516+10240];
	max.s32 	%r530, %r528, %r529;
	st.shared.u32 	[%r516+10240], %r530;
$L__BB0_40:
	setp.lt.u32 	%p27, %r41, 7;
	mov.b32 	%r675, 0;
	@%p27 bra 	$L__BB0_43;
	mov.b32 	%r673, 0;
$L__BB0_42:
	.pragma "nounroll";
	mad.lo.s32 	%r533, %r673, %r1, %r40;
	shl.b32 	%r534, %r533, 2;
	mov.u32 	%r535, _ZZ17CompareAddVectorsPKiS0_PiiiE1a;
	add.s32 	%r536, %r535, %r534;
	ld.shared.u32 	%r537, [%r536];
	add.s32 	%r538, %r537, 10;
	st.shared.u32 	[%r536], %r538;
	shl.b32 	%r539, %r1, 2;
	add.s32 	%r540, %r536, %r539;
	ld.shared.u32 	%r541, [%r540];
	add.s32 	%r542, %r541, 10;
	st.shared.u32 	[%r540], %r542;
	add.s32 	%r543, %r540, %r539;
	ld.shared.u32 	%r544, [%r543];
	add.s32 	%r545, %r544, 10;
	st.shared.u32 	[%r543], %r545;
	add.s32 	%r546, %r543, %r539;
	ld.shared.u32 	%r547, [%r546];
	add.s32 	%r548, %r547, 10;
	st.shared.u32 	[%r546], %r548;
	add.s32 	%r549, %r546, %r539;
	ld.shared.u32 	%r550, [%r549];
	add.s32 	%r551, %r550, 10;
	st.shared.u32 	[%r549], %r551;
	add.s32 	%r552, %r549, %r539;
	ld.shared.u32 	%r553, [%r552];
	add.s32 	%r554, %r553, 10;
	st.shared.u32 	[%r552], %r554;
	add.s32 	%r555, %r552, %r539;
	ld.shared.u32 	%r556, [%r555];
	add.s32 	%r557, %r556, 10;
	st.shared.u32 	[%r555], %r557;
	add.s32 	%r558, %r555, %r539;
	ld.shared.u32 	%r559, [%r558];
	add.s32 	%r560, %r559, 10;
	st.shared.u32 	[%r558], %r560;
	add.s32 	%r673, %r673, 8;
	setp.ne.s32 	%p28, %r673, %r46;
	mov.u32 	%r675, %r46;
	@%p28 bra 	$L__BB0_42;
$L__BB0_43:
	setp.eq.s32 	%p29, %r42, 0;
	@%p29 bra 	$L__BB0_51;
	setp.lt.u32 	%p30, %r43, 3;
	@%p30 bra 	$L__BB0_46;
	mad.lo.s32 	%r561, %r675, %r1, %r40;
	shl.b32 	%r562, %r561, 2;
	mov.u32 	%r563, _ZZ17CompareAddVectorsPKiS0_PiiiE1a;
	add.s32 	%r564, %r563, %r562;
	ld.shared.u32 	%r565, [%r564];
	add.s32 	%r566, %r565, 10;
	st.shared.u32 	[%r564], %r566;
	shl.b32 	%r567, %r1, 2;
	add.s32 	%r568, %r564, %r567;
	ld.shared.u32 	%r569, [%r568];
	add.s32 	%r570, %r569, 10;
	st.shared.u32 	[%r568], %r570;
	add.s32 	%r571, %r568, %r567;
	ld.shared.u32 	%r572, [%r571];
	add.s32 	%r573, %r572, 10;
	st.shared.u32 	[%r571], %r573;
	add.s32 	%r574, %r571, %r567;
	ld.shared.u32 	%r575, [%r574];
	add.s32 	%r576, %r575, 10;
	st.shared.u32 	[%r574], %r576;
	add.s32 	%r675, %r675, 4;
$L__BB0_46:
	setp.eq.s32 	%p31, %r44, 0;
	@%p31 bra 	$L__BB0_51;
	setp.eq.s32 	%p32, %r45, 0;
	@%p32 bra 	$L__BB0_49;
	mad.lo.s32 	%r577, %r675, %r1, %r40;
	shl.b32 	%r578, %r577, 2;
	mov.u32 	%r579, _ZZ17CompareAddVectorsPKiS0_PiiiE1a;
	add.s32 	%r580, %r579, %r578;
	ld.shared.u32 	%r581, [%r580];
	add.s32 	%r582, %r581, 10;
	st.shared.u32 	[%r580], %r582;
	shl.b32 	%r583, %r1, 2;
	add.s32 	%r584, %r580, %r583;
	ld.shared.u32 	%r585, [%r584];
	add.s32 	%r586, %r585, 10;
	st.shared.u32 	[%r584], %r586;
	add.s32 	%r675, %r675, 2;
$L__BB0_49:
	setp.eq.s32 	%p33, %r47, 0;
	@%p33 bra 	$L__BB0_51;
	mad.lo.s32 	%r587, %r675, %r1, %r40;
	shl.b32 	%r588, %r587, 2;
	mov.u32 	%r589, _ZZ17CompareAddVectorsPKiS0_PiiiE1a;
	add.s32 	%r590, %r589, %r588;
	ld.shared.u32 	%r591, [%r590];
	add.s32 	%r592, %r591, 10;
	st.shared.u32 	[%r590], %r592;
$L__BB0_51:
	add.s32 	%r667, %r667, 10;
	add.s32 	%r666, %r666, 10;
	add.s32 	%r665, %r665, 10;
	add.s32 	%r664, %r664, 10;
	add.s32 	%r663, %r663, 10;
	bar.sync 	0;
	add.s32 	%r668, %r668, 1;
	setp.eq.s32 	%p34, %r668, %r124;
	@%p34 bra 	$L__BB0_52;
	bra.uni 	$L__BB0_28;
$L__BB0_52:
	setp.lt.s32 	%p35, %r123, 1;
	@%p35 bra 	$L__BB0_66;
	mov.u32 	%r54, %tid.x;
	mul.lo.s32 	%r55, %r123, %r2;
	add.s32 	%r56, %r123, -1;
	and.b32  	%r57, %r123, 7;
	and.b32  	%r58, %r123, 3;
	and.b32  	%r59, %r123, 2147483640;
	and.b32  	%r60, %r123, 1;
	neg.s32 	%r61, %r59;
	shl.b32 	%r62, %r1, 2;
	mul.lo.s32 	%r63, %r123, %r1;
	mov.b32 	%r677, 0;
$L__BB0_54:
	setp.lt.u32 	%p36, %r56, 7;
	add.s32 	%r85, %r677, %r55;
	mul.lo.s32 	%r86, %r63, %r85;
	mov.b32 	%r689, 0;
	@%p36 bra 	$L__BB0_57;
	shl.b32 	%r595, %r54, 2;
	mov.u32 	%r596, _ZZ17CompareAddVectorsPKiS0_PiiiE1c;
	add.s32 	%r597, %r596, %r595;
	mad.lo.s32 	%r686, %r677, 2560, %r597;
	mul.lo.s32 	%r598, %r123, %r85;
	mad.lo.s32 	%r599, %r1, %r598, %r1;
	add.s32 	%r685, %r54, %r599;
	add.s32 	%r600, %r598, 2;
	mad.lo.s32 	%r684, %r1, %r600, %r54;
	add.s32 	%r601, %r598, 3;
	mad.lo.s32 	%r683, %r1, %r601, %r54;
	add.s32 	%r602, %r598, 4;
	mad.lo.s32 	%r682, %r1, %r602, %r54;
	add.s32 	%r603, %r598, 5;
	mad.lo.s32 	%r681, %r1, %r603, %r54;
	add.s32 	%r604, %r598, 6;
	mad.lo.s32 	%r680, %r1, %r604, %r54;
	add.s32 	%r605, %r598, 7;
	mad.lo.s32 	%r679, %r1, %r605, %r54;
	add.s32 	%r678, %r54, %r86;
	mov.u32 	%r687, %r61;
$L__BB0_56:
	.pragma "nounroll";
	ld.shared.u32 	%r606, [%r686];
	mul.wide.u32 	%rd45, %r678, 4;
	add.s64 	%rd46, %rd2, %rd45;
	st.global.u32 	[%rd46], %r606;
	add.s32 	%r607, %r686, %r62;
	ld.shared.u32 	%r608, [%r607];
	mul.wide.u32 	%rd47, %r685, 4;
	add.s64 	%rd48, %rd2, %rd47;
	st.global.u32 	[%rd48], %r608;
	add.s32 	%r609, %r607, %r62;
	ld.shared.u32 	%r610, [%r609];
	mul.wide.u32 	%rd49, %r684, 4;
	add.s64 	%rd50, %rd2, %rd49;
	st.global.u32 	[%rd50], %r610;
	add.s32 	%r611, %r609, %r62;
	ld.shared.u32 	%r612, [%r611];
	mul.wide.u32 	%rd51, %r683, 4;
	add.s64 	%rd52, %rd2, %rd51;
	st.global.u32 	[%rd52], %r612;
	add.s32 	%r613, %r611, %r62;
	ld.shared.u32 	%r614, [%r613];
	mul.wide.u32 	%rd53, %r682, 4;
	add.s64 	%rd54, %rd2, %rd53;
	st.global.u32 	[%rd54], %r614;
	add.s32 	%r615, %r613, %r62;
	ld.shared.u32 	%r616, [%r615];
	mul.wide.u32 	%rd55, %r681, 4;
	add.s64 	%rd56, %rd2, %rd55;
	st.global.u32 	[%rd56], %r616;
	add.s32 	%r617, %r615, %r62;
	ld.shared.u32 	%r618, [%r617];
	mul.wide.u32 	%rd57, %r680, 4;
	add.s64 	%rd58, %rd2, %rd57;
	st.global.u32 	[%rd58], %r618;
	add.s32 	%r619, %r617, %r62;
	ld.shared.u32 	%r620, [%r619];
	mul.wide.u32 	%rd59, %r679, 4;
	add.s64 	%rd60, %rd2, %rd59;
	st.global.u32 	[%rd60], %r620;
	add.s32 	%r687, %r687, 8;
	shl.b32 	%r621, %r1, 5;
	add.s32 	%r686, %r686, %r621;
	shl.b32 	%r622, %r1, 3;
	add.s32 	%r685, %r685, %r622;
	add.s32 	%r684, %r684, %r622;
	add.s32 	%r683, %r683, %r622;
	add.s32 	%r682, %r682, %r622;
	add.s32 	%r681, %r681, %r622;
	add.s32 	%r680, %r680, %r622;
	add.s32 	%r679, %r679, %r622;
	add.s32 	%r678, %r678, %r622;
	setp.ne.s32 	%p37, %r687, 0;
	mov.u32 	%r689, %r59;
	@%p37 bra 	$L__BB0_56;
$L__BB0_57:
	setp.eq.s32 	%p38, %r57, 0;
	@%p38 bra 	$L__BB0_65;
	mov.u32 	%r623, _ZZ17CompareAddVectorsPKiS0_PiiiE1c;
	mad.lo.s32 	%r117, %r677, 2560, %r623;
	add.s32 	%r624, %r57, -1;
	setp.lt.u32 	%p39, %r624, 3;
	@%p39 bra 	$L__BB0_60;
	mad.lo.s32 	%r625, %r689, %r1, %r54;
	shl.b32 	%r626, %r625, 2;
	add.s32 	%r627, %r117, %r626;
	ld.shared.u32 	%r628, [%r627];
	add.s32 	%r629, %r625, %r86;
	mul.wide.u32 	%rd61, %r629, 4;
	add.s64 	%rd62, %rd2, %rd61;
	st.global.u32 	[%rd62], %r628;
	add.s32 	%r630, %r627, %r62;
	ld.shared.u32 	%r631, [%r630];
	add.s32 	%r632, %r629, %r1;
	mul.wide.u32 	%rd63, %r632, 4;
	add.s64 	%rd64, %rd2, %rd63;
	st.global.u32 	[%rd64], %r631;
	add.s32 	%r633, %r630, %r62;
	ld.shared.u32 	%r634, [%r633];
	add.s32 	%r635, %r632, %r1;
	mul.wide.u32 	%rd65, %r635, 4;
	add.s64 	%rd66, %rd2, %rd65;
	st.global.u32 	[%rd66], %r634;
	add.s32 	%r636, %r633, %r62;
	ld.shared.u32 	%r637, [%r636];
	add.s32 	%r638, %r635, %r1;
	mul.wide.u32 	%rd67, %r638, 4;
	add.s64 	%rd68, %rd2, %rd67;
	st.global.u32 	[%rd68], %r637;
	add.s32 	%r689, %r689, 4;
$L__BB0_60:
	setp.eq.s32 	%p40, %r58, 0;
	@%p40 bra 	$L__BB0_65;
	setp.eq.s32 	%p41, %r58, 1;
	@%p41 bra 	$L__BB0_63;
	mad.lo.s32 	%r639, %r689, %r1, %r54;
	shl.b32 	%r640, %r639, 2;
	add.s32 	%r641, %r117, %r640;
	ld.shared.u32 	%r642, [%r641];
	add.s32 	%r643, %r639, %r86;
	mul.wide.u32 	%rd69, %r643, 4;
	add.s64 	%rd70, %rd2, %rd69;
	st.global.u32 	[%rd70], %r642;
	add.s32 	%r644, %r641, %r62;
	ld.shared.u32 	%r645, [%r644];
	add.s32 	%r646, %r643, %r1;
	mul.wide.u32 	%rd71, %r646, 4;
	add.s64 	%rd72, %rd2, %rd71;
	st.global.u32 	[%rd72], %r645;
	add.s32 	%r689, %r689, 2;
$L__BB0_63:
	setp.eq.s32 	%p42, %r60, 0;
	@%p42 bra 	$L__BB0_65;
	mad.lo.s32 	%r647, %r689, %r1, %r54;
	shl.b32 	%r648, %r647, 2;
	add.s32 	%r649, %r117, %r648;
	ld.shared.u32 	%r650, [%r649];
	add.s32 	%r651, %r647, %r86;
	mul.wide.u32 	%rd73, %r651, 4;
	add.s64 	%rd74, %rd2, %rd73;
	st.global.u32 	[%rd74], %r650;
$L__BB0_65:
	add.s32 	%r677, %r677, 1;
	setp.ne.s32 	%p43, %r677, %r123;
	@%p43 bra 	$L__BB0_54;
$L__BB0_66:
	ret;

}


// ===== COMPILED SASS (sm_100) =====

	.target	sm_100

	.elftype	@"ET_EXEC"


//--------------------- .note.nv.tkinfo           --------------------------
	.section	.note.nv.tkinfo,"",@"SHT_NOTE"
	.sectionflags	@"SHF_NOTE_NV_TKINFO"
	.tkinfo
        /*0018*/ 	.word	0x00000002
        /*0030*/ 	.string	""
        /*0030*/ 	.string	"ptxas"
        /*0030*/ 	.string	"Cuda compilation tools, release 13.0, V13.0.88"
        /*0030*/ 	.string	"Build cuda_13.0.r13.0/compiler.36424714_0"
        /*0030*/ 	.string	"-arch sm_100 -m 64 "



//--------------------- .note.nv.cuinfo           --------------------------
	.section	.note.nv.cuinfo,"",@"SHT_NOTE"
	.sectionflags	@"SHF_NOTE_NV_CUINFO"
        /*0018*/ 	.short	0x0002
        /*001a*/ 	.short	0x0064
        /*001c*/ 	.short	0x0082
	.zero		2


//--------------------- .nv.info                  --------------------------
	.section	.nv.info,"",@"SHT_CUDA_INFO"
	.align	4


	//----- nvinfo : EIATTR_REGCOUNT
	.align		4
        /*0000*/ 	.byte	0x04, 0x2f
        /*0002*/ 	.short	(.L_1 - .L_0)
	.align		4
.L_0:
        /*0004*/ 	.word	index@(_Z17CompareAddVectorsPKiS0_Piii)
        /*0008*/ 	.word	0x00000020


	//----- nvinfo : EIATTR_FRAME_SIZE
	.align		4
.L_1:
        /*000c*/ 	.byte	0x04, 0x11
        /*000e*/ 	.short	(.L_3 - .L_2)
	.align		4
.L_2:
        /*0010*/ 	.word	index@(_Z17CompareAddVectorsPKiS0_Piii)
        /*0014*/ 	.word	0x00000000


	//----- nvinfo : EIATTR_MIN_STACK_SIZE
	.align		4
.L_3:
        /*0018*/ 	.byte	0x04, 0x12
        /*001a*/ 	.short	(.L_5 - .L_4)
	.align		4
.L_4:
        /*001c*/ 	.word	index@(_Z17CompareAddVectorsPKiS0_Piii)
        /*0020*/ 	.word	0x00000000
.L_5:


//--------------------- .nv.compat                --------------------------
	.section	.nv.compat,"",@"SHT_CUDA_COMPAT_INFO"
	.align	4
        /*0000*/ 	.byte	0x02, 0x09, 0x00, 0x00, 0x02, 0x02, 0x01, 0x00, 0x02, 0x05, 0x05, 0x00, 0x03, 0x07, 0x01, 0x01
        /*0010*/ 	.byte	0x02, 0x03, 0x00, 0x00, 0x02, 0x06, 0x01, 0x00, 0x04, 0x0b, 0x08, 0x00, 0x09, 0x00, 0x00, 0x00
        /*0020*/ 	.byte	0x00, 0x00, 0x00, 0x00


//--------------------- .nv.info._Z17CompareAddVectorsPKiS0_Piii --------------------------
	.section	.nv.info._Z17CompareAddVectorsPKiS0_Piii,"",@"SHT_CUDA_INFO"
	.sectionflags	@""
	.align	4


	//----- nvinfo : EIATTR_CUDA_API_VERSION
	.align		4
        /*0000*/ 	.byte	0x04, 0x37
        /*0002*/ 	.short	(.L_7 - .L_6)
.L_6:
        /*0004*/ 	.word	0x00000082


	//----- nvinfo : EIATTR_KPARAM_INFO
	.align		4
.L_7:
        /*0008*/ 	.byte	0x04, 0x17
        /*000a*/ 	.short	(.L_9 - .L_8)
.L_8:
        /*000c*/ 	.word	0x00000000
        /*0010*/ 	.short	0x0004
        /*0012*/ 	.short	0x001c
        /*0014*/ 	.byte	0x00, 0xf0, 0x11, 0x00


	//----- nvinfo : EIATTR_KPARAM_INFO
	.align		4
.L_9:
        /*0018*/ 	.byte	0x04, 0x17
        /*001a*/ 	.short	(.L_11 - .L_10)
.L_10:
        /*001c*/ 	.word	0x00000000
        /*0020*/ 	.short	0x0003
        /*0022*/ 	.short	0x0018
        /*0024*/ 	.byte	0x00, 0xf0, 0x11, 0x00


	//----- nvinfo : EIATTR_KPARAM_INFO
	.align		4
.L_11:
        /*0028*/ 	.byte	0x04, 0x17
        /*002a*/ 	.short	(.L_13 - .L_12)
.L_12:
        /*002c*/ 	.word	0x00000000
        /*0030*/ 	.short	0x0002
        /*0032*/ 	.short	0x0010
        /*0034*/ 	.byte	0x00, 0xf5, 0x21, 0x00


	//----- nvinfo : EIATTR_KPARAM_INFO
	.align		4
.L_13:
        /*0038*/ 	.byte	0x04, 0x17
        /*003a*/ 	.short	(.L_15 - .L_14)
.L_14:
        /*003c*/ 	.word	0x00000000
        /*0040*/ 	.short	0x0001
        /*0042*/ 	.short	0x0008
        /*0044*/ 	.byte	0x00, 0xf5, 0x21, 0x00


	//----- nvinfo : EIATTR_KPARAM_INFO
	.align		4
.L_15:
        /*0048*/ 	.byte	0x04, 0x17
        /*004a*/ 	.short	(.L_17 - .L_16)
.L_16:
        /*004c*/ 	.word	0x00000000
        /*0050*/ 	.short	0x0000
        /*0052*/ 	.short	0x0000
        /*0054*/ 	.byte	0x00, 0xf5, 0x21, 0x00


	//----- nvinfo : EIATTR_SPARSE_MMA_MASK
	.align		4
.L_17:
        /*0058*/ 	.byte	0x03, 0x50
        /*005a*/ 	.short	0x0000


	//----- nvinfo : EIATTR_MAXREG_COUNT
	.align		4
        /*005c*/ 	.byte	0x03, 0x1b
        /*005e*/ 	.short	0x00ff


	//----- nvinfo : EIATTR_NUM_BARRIERS
	.align		4
        /*0060*/ 	.byte	0x02, 0x4c
        /*0062*/ 	.byte	0x01
	.zero		1


	//----- nvinfo : EIATTR_MERCURY_ISA_VERSION
	.align		4
        /*0064*/ 	.byte	0x03, 0x5f
        /*0066*/ 	.short	0x0101


	//----- nvinfo : EIATTR_VRC_CTA_INIT_COUNT
	.align		4
        /*0068*/ 	.byte	0x02, 0x4a
	.zero		1
	.zero		1


	//----- nvinfo : EIATTR_EXIT_INSTR_OFFSETS
	.align		4
        /*006c*/ 	.byte	0x04, 0x1c
        /*006e*/ 	.short	(.L_19 - .L_18)


	//   ....[0]....
.L_18:
        /*0070*/ 	.word	0x00002dc0


	//   ....[1]....
        /*0074*/ 	.word	0x000036e0


	//----- nvinfo : EIATTR_CBANK_PARAM_SIZE
	.align		4
.L_19:
        /*0078*/ 	.byte	0x03, 0x19
        /*007a*/ 	.short	0x0020


	//----- nvinfo : EIATTR_PARAM_CBANK
	.align		4
        /*007c*/ 	.byte	0x04, 0x0a
        /*007e*/ 	.short	(.L_21 - .L_20)
	.align		4
.L_20:
        /*0080*/ 	.word	index@(.nv.constant0._Z17CompareAddVectorsPKiS0_Piii)
        /*0084*/ 	.short	0x0380
        /*0086*/ 	.short	0x0020


	//----- nvinfo : EIATTR_SW_WAR
	.align		4
.L_21:
        /*0088*/ 	.byte	0x04, 0x36
        /*008a*/ 	.short	(.L_23 - .L_22)
.L_22:
        /*008c*/ 	.word	0x00000008
.L_23:


//--------------------- .nv.callgraph             --------------------------
	.section	.nv.callgraph,"",@"SHT_CUDA_CALLGRAPH"
	.align	4
	.sectionentsize	8
	.align		4
        /*0000*/ 	.word	0x00000000
	.align		4
        /*0004*/ 	.word	0xffffffff
	.align		4
        /*0008*/ 	.word	0x00000000
	.align		4
        /*000c*/ 	.word	0xfffffffe
	.align		4
        /*0010*/ 	.word	0x00000000
	.align		4
        /*0014*/ 	.word	0xfffffffd
	.align		4
        /*0018*/ 	.word	0x00000000
	.align		4
        /*001c*/ 	.word	0xfffffffc


//--------------------- .text._Z17CompareAddVectorsPKiS0_Piii --------------------------
	.section	.text._Z17CompareAddVectorsPKiS0_Piii,"ax",@progbits
	.align	128
        .global         _Z17CompareAddVectorsPKiS0_Piii
        .type           _Z17CompareAddVectorsPKiS0_Piii,@function
        .size           _Z17CompareAddVectorsPKiS0_Piii,(.L_x_31 - _Z17CompareAddVectorsPKiS0_Piii)
        .other          _Z17CompareAddVectorsPKiS0_Piii,@"STO_CUDA_ENTRY STV_DEFAULT"
_Z17CompareAddVectorsPKiS0_Piii:
.text._Z17CompareAddVectorsPKiS0_Piii:
[----:B------:R-:W-:Y:S01]  /*0000*/  LDC R1, c[0x0][0x37c] ;  /* 0x0000df00ff017b82 */ /* 0x000fe20000000800 */
[----:B------:R-:W0:Y:S01]  /*0010*/  LDCU UR4, c[0x0][0x398] ;  /* 0x00007300ff0477ac */ /* 0x000e220008000800 */
[----:B------:R-:W1:Y:S01]  /*0020*/  S2R R0, SR_CTAID.X ;  /* 0x0000000000007919 */ /* 0x000e620000002500 */
[----:B------:R-:W2:Y:S01]  /*0030*/  LDCU.64 UR8, c[0x0][0x358] ;  /* 0x00006b00ff0877ac */ /* 0x000ea20008000a00 */
[----:B------:R-:W3:Y:S01]  /*0040*/  LDCU UR10, c[0x0][0x360] ;  /* 0x00006c00ff0a77ac */ /* 0x000ee20008000800 */
[----:B0-----:R-:W-:-:S05]  /*0050*/  IMAD.U32 R6, RZ, RZ, UR4 ;  /* 0x00000004ff067e24 */ /* 0x001fca000f8e00ff */
[----:B------:R-:W-:-:S13]  /*0060*/  ISETP.GE.AND P0, PT, R6, 0x1, PT ;  /* 0x000000010600780c */ /* 0x000fda0003f06270 */
[----:B-123--:R-:W-:Y:S05]  /*0070*/  @!P0 BRA `(.L_x_0) ;  /* 0x0000001000308947 */ /* 0x00efea0003800000 */
[----:B------:R-:W0:Y:S01]  /*0080*/  S2R R2, SR_TID.X ;  /* 0x0000000000027919 */ /* 0x000e220000002100 */
[C---:B------:R-:W-:Y:S01]  /*0090*/  VIADD R3, R6.reuse, 0xffffffff ;  /* 0xffffffff06037836 */ /* 0x040fe20000000000 */
[----:B------:R-:W-:Y:S01]  /*00a0*/  LOP3.LUT R4, R6, 0xf, RZ, 0xc0, !PT ;  /* 0x0000000f06047812 */ /* 0x000fe200078ec0ff */
[----:B------:R-:W-:-:S03]  /*00b0*/  IMAD.MOV.U32 R5, RZ, RZ, RZ ;  /* 0x000000ffff057224 */ /* 0x000fc600078e00ff */
[----:B------:R-:W-:Y:S02]  /*00c0*/  ISETP.GE.U32.AND P1, PT, R3, 0xf, PT ;  /* 0x0000000f0300780c */ /* 0x000fe40003f26070 */
[----:B------:R-:W-:-:S11]  /*00d0*/  ISETP.NE.AND P0, PT, R4, RZ, PT ;  /* 0x000000ff0400720c */ /* 0x000fd60003f05270 */
[----:B------:R-:W-:Y:S05]  /*00e0*/  @!P1 BRA `(.L_x_1) ;  /* 0x00000004006c9947 */ /* 0x000fea0003800000 */
[----:B------:R-:W1:Y:S01]  /*00f0*/  S2UR UR5, SR_CgaCtaId ;  /* 0x00000000000579c3 */ /* 0x000e620000008800 */
[----:B------:R-:W-:Y:S01]  /*0100*/  UMOV UR4, 0x400 ;  /* 0x0000040000047882 */ /* 0x000fe20000000000 */
[----:B------:R-:W-:Y:S01]  /*0110*/  LOP3.LUT R5, R6, 0x7ffffff0, RZ, 0xc0, !PT ;  /* 0x7ffffff006057812 */ /* 0x000fe200078ec0ff */
[----:B------:R-:W-:Y:S02]  /*0120*/  UIADD3 UR4, UPT, UPT, UR4, 0x3200, URZ ;  /* 0x0000320004047890 */ /* 0x000fe4000fffe0ff */
[----:B------:R-:W-:-:S03]  /*0130*/  USHF.L.U32 UR6, UR10, 0x2, URZ ;  /* 0x000000020a067899 */ /* 0x000fc600080006ff */
[----:B------:R-:W2:Y:S01]  /*0140*/  LDC.64 R12, c[0x0][0x380] ;  /* 0x0000e000ff0c7b82 */ /* 0x000ea20000000a00 */
[----:B-1----:R-:W-:-:S03]  /*0150*/  ULEA UR5, UR5, UR4, 0x18 ;  /* 0x0000000405057291 */ /* 0x002fc6000f8ec0ff */
[----:B------:R-:W-:-:S09]  /*0160*/  UMOV UR4, URZ ;  /* 0x000000ff00047c82 */ /* 0x000fd20008000000 */
.L_x_2:
[----:B-1----:R-:W-:-:S04]  /*0170*/  IMAD.U32 R29, RZ, RZ, UR4 ;  /* 0x00000004ff1d7e24 */ /* 0x002fc8000f8e00ff */
[----:B0-----:R-:W-:-:S04]  /*0180*/  IMAD R29, R29, UR10, R2 ;  /* 0x0000000a1d1d7c24 */ /* 0x001fc8000f8e0202 */
[----:B--2---:R-:W-:-:S05]  /*0190*/  IMAD.WIDE R16, R29, 0x4, R12 ;  /* 0x000000041d107825 */ /* 0x004fca00078e020c */
[----:B------:R0:W2:Y:S01]  /*01a0*/  LDG.E R18, desc[UR8][R16.64] ;  /* 0x0000000810127981 */ /* 0x0000a2000c1e1900 */
[----:B------:R-:W-:-:S05]  /*01b0*/  IADD3 R14, P1, PT, R16, UR6, RZ ;  /* 0x00000006100e7c10 */ /* 0x000fca000ff3e0ff */
[----:B------:R-:W-:Y:S01]  /*01c0*/  IMAD.X R15, RZ, RZ, R17, P1 ;  /* 0x000000ffff0f7224 */ /* 0x000fe200008e0611 */
[----:B------:R-:W-:-:S04]  /*01d0*/  IADD3 R26, P1, PT, R14, UR6, RZ ;  /* 0x000000060e1a7c10 */ /* 0x000fc8000ff3e0ff */
[----:B------:R-:W-:Y:S01]  /*01e0*/  IADD3.X R27, PT, PT, RZ, R15, RZ, P1, !PT ;  /* 0x0000000fff1b7210 */ /* 0x000fe20000ffe4ff */
[----:B------:R1:W3:Y:S01]  /*01f0*/  LDG.E R7, desc[UR8][R14.64] ;  /* 0x000000080e077981 */ /* 0x0002e2000c1e1900 */
[----:B------:R-:W-:-:S05]  /*0200*/  IADD3 R10, P1, PT, R26, UR6, RZ ;  /* 0x000000061a0a7c10 */ /* 0x000fca000ff3e0ff */
[----:B------:R-:W-:Y:S01]  /*0210*/  IMAD.X R11, RZ, RZ, R27, P1 ;  /* 0x000000ffff0b7224 */ /* 0x000fe200008e061b */
[----:B------:R-:W-:Y:S01]  /*0220*/  IADD3 R8, P1, PT, R10, UR6, RZ ;  /* 0x000000060a087c10 */ /* 0x000fe2000ff3e0ff */
[----:B------:R-:W4:Y:S04]  /*0230*/  LDG.E R27, desc[UR8][R26.64] ;  /* 0x000000081a1b7981 */ /* 0x000f28000c1e1900 */
[----:B------:R-:W-:Y:S01]  /*0240*/  IMAD.X R9, RZ, RZ, R11, P1 ;  /* 0x000000ffff097224 */ /* 0x000fe200008e060b */
[----:B------:R-:W-:Y:S01]  /*0250*/  IADD3 R22, P1, PT, R8, UR6, RZ ;  /* 0x0000000608167c10 */ /* 0x000fe2000ff3e0ff */
[----:B------:R-:W5:Y:S04]  /*0260*/  LDG.E R10, desc[UR8][R10.64] ;  /* 0x000000080a0a7981 */ /* 0x000f68000c1e1900 */
[----:B------:R-:W-:Y:S01]  /*0270*/  IMAD.X R23, RZ, RZ, R9, P1 ;  /* 0x000000ffff177224 */ /* 0x000fe200008e0609 */
[----:B------:R-:W-:Y:S01]  /*0280*/  IADD3 R24, P1, PT, R22, UR6, RZ ;  /* 0x0000000616187c10 */ /* 0x000fe2000ff3e0ff */
[----:B------:R-:W5:Y:S04]  /*0290*/  LDG.E R8, desc[UR8][R8.64] ;  /* 0x0000000808087981 */ /* 0x000f68000c1e1900 */
[----:B------:R-:W-:Y:S01]  /*02a0*/  IMAD.X R25, RZ, RZ, R23, P1 ;  /* 0x000000ffff197224 */ /* 0x000fe200008e0617 */
[----:B------:R-:W-:-:S05]  /*02b0*/  IADD3 R20, P1, PT, R24, UR6, RZ ;  /* 0x0000000618147c10 */ /* 0x000fca000ff3e0ff */
[----:B------:R-:W-:Y:S01]  /*02c0*/  IMAD.X R21, RZ, RZ, R25, P1 ;  /* 0x000000ffff157224 */ /* 0x000fe200008e0619 */
[----:B0-----:R-:W-:Y:S01]  /*02d0*/  IADD3 R16, P1, PT, R20, UR6, RZ ;  /* 0x0000000614107c10 */ /* 0x001fe2000ff3e0ff */
[----:B------:R0:W5:Y:S03]  /*02e0*/  LDG.E R9, desc[UR8][R22.64] ;  /* 0x0000000816097981 */ /* 0x000166000c1e1900 */
[----:B------:R-:W-:Y:S01]  /*02f0*/  IADD3.X R17, PT, PT, RZ, R21, RZ, P1, !PT ;  /* 0x00000015ff117210 */ /* 0x000fe20000ffe4ff */
[----:B------:R0:W5:Y:S01]  /*0300*/  LDG.E R11, desc[UR8][R20.64] ;  /* 0x00000008140b7981 */ /* 0x000162000c1e1900 */
[----:B-1----:R-:W-:-:S03]  /*0310*/  IADD3 R14, P1, PT, R16, UR6, RZ ;  /* 0x00000006100e7c10 */ /* 0x002fc6000ff3e0ff */
[----:B------:R1:W5:Y:S02]  /*0320*/  LDG.E R28, desc[UR8][R16.64] ;  /* 0x00000008101c7981 */ /* 0x000364000c1e1900 */
[----:B------:R-:W-:Y:S01]  /*0330*/  IMAD.X R15, RZ, RZ, R17, P1 ;  /* 0x000000ffff0f7224 */ /* 0x000fe200008e0611 */
[----:B0-----:R-:W-:Y:S01]  /*0340*/  IADD3 R22, P1, PT, R14, UR6, RZ ;  /* 0x000000060e167c10 */ /* 0x001fe2000ff3e0ff */
[----:B------:R-:W5:Y:S04]  /*0350*/  LDG.E R25, desc[UR8][R24.64] ;  /* 0x0000000818197981 */ /* 0x000f68000c1e1900 */
[----:B------:R-:W-:Y:S01]  /*0360*/  IMAD.X R23, RZ, RZ, R15, P1 ;  /* 0x000000ffff177224 */ /* 0x000fe200008e060f */
[----:B------:R-:W-:Y:S01]  /*0370*/  IADD3 R20, P1, PT, R22, UR6, RZ ;  /* 0x0000000616147c10 */ /* 0x000fe2000ff3e0ff */
[----:B------:R0:W5:Y:S04]  /*0380*/  LDG.E R26, desc[UR8][R14.64] ;  /* 0x000000080e1a7981 */ /* 0x000168000c1e1900 */
[----:B------:R-:W-:Y:S01]  /*0390*/  IMAD.X R21, RZ, RZ, R23, P1 ;  /* 0x000000ffff157224 */ /* 0x000fe200008e0617 */
[----:B-1----:R-:W-:Y:S01]  /*03a0*/  IADD3 R16, P1, PT, R20, UR6, RZ ;  /* 0x0000000614107c10 */ /* 0x002fe2000ff3e0ff */
[----:B------:R1:W5:Y:S01]  /*03b0*/  LDG.E R24, desc[UR8][R22.64] ;  /* 0x0000000816187981 */ /* 0x000362000c1e1900 */
[----:B------:R-:W-:-:S03]  /*03c0*/  LEA R29, R29, UR5, 0x2 ;  /* 0x000000051d1d7c11 */ /* 0x000fc6000f8e10ff */
[----:B------:R-:W-:Y:S01]  /*03d0*/  IMAD.X R17, RZ, RZ, R21, P1 ;  /* 0x000000ffff117224 */ /* 0x000fe200008e0615 */
[----:B0-----:R-:W-:Y:S01]  /*03e0*/  IADD3 R14, P1, PT, R16, UR6, RZ ;  /* 0x00000006100e7c10 */ /* 0x001fe2000ff3e0ff */
[----:B------:R-:W5:Y:S04]  /*03f0*/  LDG.E R20, desc[UR8][R20.64] ;  /* 0x0000000814147981 */ /* 0x000f68000c1e1900 */
[----:B------:R-:W-:Y:S01]  /*0400*/  IMAD.X R15, RZ, RZ, R17, P1 ;  /* 0x000000ffff0f7224 */ /* 0x000fe200008e0611 */
[----:B------:R0:W5:Y:S04]  /*0410*/  LDG.E R16, desc[UR8][R16.64] ;  /* 0x0000000810107981 */ /* 0x000168000c1e1900 */
[----:B--2---:R2:W-:Y:S02]  /*0420*/  STS [R29], R18 ;  /* 0x000000121d007388 */ /* 0x0045e40000000800 */
[----:B--2---:R-:W-:-:S02]  /*0430*/  IADD3 R18, P1, PT, R14, UR6, RZ ;  /* 0x000000060e127c10 */ /* 0x004fc4000ff3e0ff */
[----:B------:R-:W2:Y:S02]  /*0440*/  LDG.E R14, desc[UR8][R14.64] ;  /* 0x000000080e0e7981 */ /* 0x000ea4000c1e1900 */
[----:B------:R-:W-:Y:S02]  /*0450*/  IADD3.X R19, PT, PT, RZ, R15, RZ, P1, !PT ;  /* 0x0000000fff137210 */ /* 0x000fe40000ffe4ff */
[----:B-1----:R-:W-:-:S05]  /*0460*/  IADD3 R22, P1, PT, R18, UR6, RZ ;  /* 0x0000000612167c10 */ /* 0x002fca000ff3e0ff */
[----:B------:R-:W-:Y:S02]  /*0470*/  IMAD.X R23, RZ, RZ, R19, P1 ;  /* 0x000000ffff177224 */ /* 0x000fe400008e0613 */
[----:B------:R-:W2:Y:S04]  /*0480*/  LDG.E R19, desc[UR8][R18.64] ;  /* 0x0000000812137981 */ /* 0x000ea8000c1e1900 */
[----:B------:R1:W2:Y:S01]  /*0490*/  LDG.E R22, desc[UR8][R22.64] ;  /* 0x0000000816167981 */ /* 0x0002a2000c1e1900 */
[----:B0-----:R-:W-:-:S04]  /*04a0*/  VIADD R17, R29, UR6 ;  /* 0x000000061d117c36 */ /* 0x001fc80008000000 */
[----:B------:R-:W-:-:S04]  /*04b0*/  VIADD R21, R17, UR6 ;  /* 0x0000000611157c36 */ /* 0x000fc80008000000 */
[----:B-1----:R-:W-:Y:S01]  /*04c0*/  VIADD R23, R21, UR6 ;  /* 0x0000000615177c36 */ /* 0x002fe20008000000 */
[----:B---3--:R-:W-:Y:S03]  /*04d0*/  STS [R29+UR6], R7 ;  /* 0x000000071d007988 */ /* 0x008fe60008000806 */
[----:B------:R-:W-:Y:S01]  /*04e0*/  VIADD R18, R23, UR6 ;  /* 0x0000000617127c36 */ /* 0x000fe20008000000 */
[----:B----4-:R-:W-:Y:S04]  /*04f0*/  STS [R17+UR6], R27 ;  /* 0x0000001b11007988 */ /* 0x010fe80008000806 */
[----:B-----5:R0:W-:Y:S02]  /*0500*/  STS [R21+UR6], R10 ;  /* 0x0000000a15007988 */ /* 0x0201e40008000806 */
[----:B0-----:R-:W-:-:S05]  /*0510*/  IADD3 R10, PT, PT, R18, UR6, RZ ;  /* 0x00000006120a7c10 */ /* 0x001fca000fffe0ff */
[----:B------:R-:W-:-:S04]  /*0520*/  VIADD R15, R10, UR6 ;  /* 0x000000060a0f7c36 */ /* 0x000fc80008000000 */
[----:B------:R-:W-:Y:S01]  /*0530*/  VIADD R7, R15, UR6 ;  /* 0x000000060f077c36 */ /* 0x000fe20008000000 */
[----:B------:R-:W-:Y:S03]  /*0540*/  STS [R23+UR6], R8 ;  /* 0x0000000817007988 */ /* 0x000fe60008000806 */
[----:B------:R-:W-:Y:S01]  /*0550*/  VIADD R29, R7, UR6 ;  /* 0x00000006071d7c36 */ /* 0x000fe20008000000 */
[----:B------:R0:W-:Y:S01]  /*0560*/  STS [R18+UR6], R9 ;  /* 0x0000000912007988 */ /* 0x0001e20008000806 */
[----:B------:R-:W-:Y:S02]  /*0570*/  UIADD3 UR4, UPT, UPT, UR4, 0x10, URZ ;  /* 0x0000001004047890 */ /* 0x000fe4000fffe0ff */
[----:B0-----:R-:W-:-:S04]  /*0580*/  VIADD R9, R29, UR6 ;  /* 0x000000061d097c36 */ /* 0x001fc80008000000 */
[----:B------:R-:W-:-:S05]  /*0590*/  VIADD R17, R9, UR6 ;  /* 0x0000000609117c36 */ /* 0x000fca0008000000 */
[----:B------:R-:W-:Y:S02]  /*05a0*/  IADD3 R27, PT, PT, R17, UR6, RZ ;  /* 0x00000006111b7c10 */ /* 0x000fe4000fffe0ff */
[----:B------:R-:W-:-:S03]  /*05b0*/  ISETP.NE.AND P1, PT, R5, UR4, PT ;  /* 0x0000000405007c0c */ /* 0x000fc6000bf25270 */
[----:B------:R-:W-:Y:S01]  /*05c0*/  VIADD R21, R27, UR6 ;  /* 0x000000061b157c36 */ /* 0x000fe20008000000 */
[----:B------:R1:W-:Y:S03]  /*05d0*/  STS [R10+UR6], R25 ;  /* 0x000000190a007988 */ /* 0x0003e60008000806 */
[----:B------:R-:W-:Y:S01]  /*05e0*/  VIADD R8, R21, UR6 ;  /* 0x0000000615087c36 */ /* 0x000fe20008000000 */
[----:B------:R1:W-:Y:S04]  /*05f0*/  STS [R15+UR6], R11 ;  /* 0x0000000b0f007988 */ /* 0x0003e80008000806 */
[----:B------:R1:W-:Y:S01]  /*0600*/  STS [R7+UR6], R28 ;  /* 0x0000001c07007988 */ /* 0x0003e20008000806 */
[----:B------:R-:W-:-:S03]  /*0610*/  VIADD R23, R8, UR6 ;  /* 0x0000000608177c36 */ /* 0x000fc60008000000 */
[----:B------:R1:W-:Y:S04]  /*0620*/  STS [R29+UR6], R26 ;  /* 0x0000001a1d007988 */ /* 0x0003e80008000806 */
[----:B------:R1:W-:Y:S04]  /*0630*/  STS [R9+UR6], R24 ;  /* 0x0000001809007988 */ /* 0x0003e80008000806 */
[----:B------:R1:W-:Y:S04]  /*0640*/  STS [R17+UR6], R20 ;  /* 0x0000001411007988 */ /* 0x0003e80008000806 */
[----:B------:R1:W-:Y:S04]  /*0650*/  STS [R27+UR6], R16 ;  /* 0x000000101b007988 */ /* 0x0003e80008000806 */
[----:B--2---:R1:W-:Y:S04]  /*0660*/  STS [R21+UR6], R14 ;  /* 0x0000000e15007988 */ /* 0x0043e80008000806 */
[----:B------:R1:W-:Y:S04]  /*0670*/  STS [R8+UR6], R19 ;  /* 0x0000001308007988 */ /* 0x0003e80008000806 */
[----:B------:R1:W-:Y:S01]  /*0680*/  STS [R23+UR6], R22 ;  /* 0x0000001617007988 */ /* 0x0003e20008000806 */
[----:B------:R-:W-:Y:S05]  /*0690*/  @P1 BRA `(.L_x_2) ;  /* 0xfffffff800b41947 */ /* 0x000fea000383ffff */
.L_x_1:
[----:B------:R-:W-:Y:S05]  /*06a0*/  @!P0 BRA `(.L_x_3) ;  /* 0x0000000400948947 */ /* 0x000fea0003800000 */
[----:B------:R-:W-:Y:S02]  /*06b0*/  ISETP.GE.U32.AND P1, PT, R4, 0x8, PT ;  /* 0x000000080400780c */ /* 0x000fe40003f26070 */
[----:B-1----:R-:W-:-:S04]  /*06c0*/  LOP3.LUT R23, R6, 0x7, RZ, 0xc0, !PT ;  /* 0x0000000706177812 */ /* 0x002fc800078ec0ff */
[----:B------:R-:W-:-:S07]  /*06d0*/  ISETP.NE.AND P0, PT, R23, RZ, PT ;  /* 0x000000ff1700720c */ /* 0x000fce0003f05270 */
[----:B------:R-:W-:Y:S06]  /*06e0*/  @!P1 BRA `(.L_x_4) ;  /* 0x0000000000c09947 */ /* 0x000fec0003800000 */
[----:B------:R-:W1:Y:S01]  /*06f0*/  LDC.64 R24, c[0x0][0x380] ;  /* 0x0000e000ff187b82 */ /* 0x000e620000000a00 */
[----:B0-----:R-:W-:-:S07]  /*0700*/  IMAD R4, R5, UR10, R2 ;  /* 0x0000000a05047c24 */ /* 0x001fce000f8e0202 */
[----:B------:R-:W0:Y:S01]  /*0710*/  LDC R7, c[0x0][0x360] ;  /* 0x0000d800ff077b82 */ /* 0x000e220000000800 */
[----:B-1----:R-:W-:-:S05]  /*0720*/  IMAD.WIDE R24, R4, 0x4, R24 ;  /* 0x0000000404187825 */ /* 0x002fca00078e0218 */
[----:B------:R-:W2:Y:S01]  /*0730*/  LDG.E R22, desc[UR8][R24.64] ;  /* 0x0000000818167981 */ /* 0x000ea2000c1e1900 */
[----:B0-----:R-:W-:-:S05]  /*0740*/  IMAD.SHL.U32 R7, R7, 0x4, RZ ;  /* 0x0000000407077824 */ /* 0x001fca00078e00ff */
[----:B------:R-:W-:-:S04]  /*0750*/  IADD3 R20, P1, PT, R7, R24, RZ ;  /* 0x0000001807147210 */ /* 0x000fc80007f3e0ff */
[----:B------:R-:W-:Y:S02]  /*0760*/  IADD3.X R21, PT, PT, RZ, R25, RZ, P1, !PT ;  /* 0x00000019ff157210 */ /* 0x000fe40000ffe4ff */
[----:B------:R-:W-:-:S03]  /*0770*/  IADD3 R14, P1, PT, R7, R20, RZ ;  /* 0x00000014070e7210 */ /* 0x000fc60007f3e0ff */
[----:B------:R-:W3:Y:S02]  /*0780*/  LDG.E R20, desc[UR8][R20.64] ;  /* 0x0000000814147981 */ /* 0x000ee4000c1e1900 */
[----:B------:R-:W-:Y:S01]  /*0790*/  IMAD.X R15, RZ, RZ, R21, P1 ;  /* 0x000000ffff0f7224 */ /* 0x000fe200008e0615 */
[----:B------:R-:W-:-:S04]  /*07a0*/  IADD3 R12, P1, PT, R7, R14, RZ ;  /* 0x0000000e070c7210 */ /* 0x000fc80007f3e0ff */
[----:B------:R-:W4:Y:S01]  /*07b0*/  LDG.E R14, desc[UR8][R14.64] ;  /* 0x000000080e0e7981 */ /* 0x000f22000c1e1900 */
[----:B------:R-:W-:Y:S01]  /*07c0*/  IMAD.X R13, RZ, RZ, R15, P1 ;  /* 0x000000ffff0d7224 */ /* 0x000fe200008e060f */
[----:B------:R-:W-:-:S04]  /*07d0*/  IADD3 R10, P1, PT, R7, R12, RZ ;  /* 0x0000000c070a7210 */ /* 0x000fc80007f3e0ff */
[----:B------:R0:W5:Y:S01]  /*07e0*/  LDG.E R12, desc[UR8][R12.64] ;  /* 0x000000080c0c7981 */ /* 0x000162000c1e1900 */
[----:B------:R-:W-:Y:S01]  /*07f0*/  IMAD.X R11, RZ, RZ, R13, P1 ;  /* 0x000000ffff0b7224 */ /* 0x000fe200008e060d */
[----:B------:R-:W-:-:S04]  /*0800*/  IADD3 R8, P1, PT, R7, R10, RZ ;  /* 0x0000000a07087210 */ /* 0x000fc80007f3e0ff */
[----:B------:R1:W5:Y:S01]  /*0810*/  LDG.E R10, desc[UR8][R10.64] ;  /* 0x000000080a0a7981 */ /* 0x000362000c1e1900 */
[----:B------:R-:W-:Y:S01]  /*0820*/  IMAD.X R9, RZ, RZ, R11, P1 ;  /* 0x000000ffff097224 */ /* 0x000fe200008e060b */
[----:B------:R-:W-:-:S04]  /*0830*/  IADD3 R16, P1, PT, R7, R8, RZ ;  /* 0x0000000807107210 */ /* 0x000fc80007f3e0ff */
[----:B------:R-:W-:Y:S02]  /*0840*/  IADD3.X R17, PT, PT, RZ, R9, RZ, P1, !PT ;  /* 0x00000009ff117210 */ /* 0x000fe40000ffe4ff */
[----:B------:R-:W-:Y:S01]  /*0850*/  IADD3 R18, P1, PT, R7, R16, RZ ;  /* 0x0000001007127210 */ /* 0x000fe20007f3e0ff */
[----:B------:R1:W5:Y:S04]  /*0860*/  LDG.E R9, desc[UR8][R8.64] ;  /* 0x0000000808097981 */ /* 0x000368000c1e1900 */
[----:B------:R-:W-:Y:S02]  /*0870*/  IMAD.X R19, RZ, RZ, R17, P1 ;  /* 0x000000ffff137224 */ /* 0x000fe400008e0611 */
[----:B------:R1:W5:Y:S04]  /*0880*/  LDG.E R17, desc[UR8][R16.64] ;  /* 0x0000000810117981 */ /* 0x000368000c1e1900 */
[----:B------:R1:W5:Y:S01]  /*0890*/  LDG.E R19, desc[UR8][R18.64] ;  /* 0x0000000812137981 */ /* 0x000362000c1e1900 */
[----:B------:R-:W0:Y:S01]  /*08a0*/  S2UR UR5, SR_CgaCtaId ;  /* 0x00000000000579c3 */ /* 0x000e220000008800 */
[----:B------:R-:W-:-:S02]  /*08b0*/  UMOV UR4, 0x400 ;  /* 0x0000040000047882 */ /* 0x000fc40000000000 */
[----:B------:R-:W-:-:S04]  /*08c0*/  UIADD3 UR4, UPT, UPT, UR4, 0x3200, URZ ;  /* 0x0000320004047890 */ /* 0x000fc8000fffe0ff */
[----:B0-----:R-:W-:-:S06]  /*08d0*/  ULEA UR4, UR5, UR4, 0x18 ;  /* 0x0000000405047291 */ /* 0x001fcc000f8ec0ff */
[----:B------:R-:W-:-:S05]  /*08e0*/  LEA R4, R4, UR4, 0x2 ;  /* 0x0000000404047c11 */ /* 0x000fca000f8e10ff */
[----:B------:R-:W-:-:S04]  /*08f0*/  IMAD.IADD R13, R7, 0x1, R4 ;  /* 0x00000001070d7824 */ /* 0x000fc800078e0204 */
[----:B-1----:R-:W-:-:S04]  /*0900*/  IMAD.IADD R11, R7, 0x1, R13 ;  /* 0x00000001070b7824 */ /* 0x002fc800078e020d */
[----:B------:R-:W-:-:S05]  /*0910*/  IMAD.IADD R15, R7, 0x1, R11 ;  /* 0x00000001070f7824 */ /* 0x000fca00078e020b */
[----:B------:R-:W-:-:S05]  /*0920*/  IADD3 R8, PT, PT, R7, R15, RZ ;  /* 0x0000000f07087210 */ /* 0x000fca0007ffe0ff */
[----:B------:R-:W-:-:S04]  /*0930*/  IMAD.IADD R16, R7, 0x1, R8 ;  /* 0x0000000107107824 */ /* 0x000fc800078e0208 */
[----:B------:R-:W-:-:S04]  /*0940*/  IMAD.IADD R18, R7, 0x1, R16 ;  /* 0x0000000107127824 */ /* 0x000fc800078e0210 */
[----:B------:R-:W-:Y:S02]  /*0950*/  IMAD.IADD R24, R7, 0x1, R18 ;  /* 0x0000000107187824 */ /* 0x000fe400078e0212 */
[----:B------:R-:W-:Y:S01]  /*0960*/  VIADD R5, R5, 0x8 ;  /* 0x0000000805057836 */ /* 0x000fe20000000000 */
[----:B--2---:R1:W-:Y:S04]  /*0970*/  STS [R4], R22 ;  /* 0x0000001604007388 */ /* 0x0043e80000000800 */
[----:B---3--:R1:W-:Y:S04]  /*0980*/  STS [R13], R20 ;  /* 0x000000140d007388 */ /* 0x0083e80000000800 */
[----:B----4-:R1:W-:Y:S04]  /*0990*/  STS [R11], R14 ;  /* 0x0000000e0b007388 */ /* 0x0103e80000000800 */
[----:B-----5:R1:W-:Y:S04]  /*09a0*/  STS [R15], R12 ;  /* 0x0000000c0f007388 */ /* 0x0203e80000000800 */
[----:B------:R1:W-:Y:S04]  /*09b0*/  STS [R8], R10 ;  /* 0x0000000a08007388 */ /* 0x0003e80000000800 */
[----:B------:R1:W-:Y:S04]  /*09c0*/  STS [R16], R9 ;  /* 0x0000000910007388 */ /* 0x0003e80000000800 */
[----:B------:R1:W-:Y:S04]  /*09d0*/  STS [R18], R17 ;  /* 0x0000001112007388 */ /* 0x0003e80000000800 */
[----:B------:R1:W-:Y:S02]  /*09e0*/  STS [R24], R19 ;  /* 0x0000001318007388 */ /* 0x0003e40000000800 */
.L_x_4:
        /* <DEDUP_REMOVED lines=8> */
[----:B-1----:R-:W-:Y:S01]  /*0a70*/  IMAD.WIDE R10, R7, 0x4, R8 ;  /* 0x00000004070a7825 */ /* 0x002fe200078e0208 */
[----:B0-----:R-:W-:-:S04]  /*0a80*/  SHF.L.U32 R17, R17, 0x2, RZ ;  /* 0x0000000211117819 */ /* 0x001fc800000006ff */
[C---:B------:R-:W-:Y:S02]  /*0a90*/  IADD3 R12, P1, PT, R17.reuse, R10, RZ ;  /* 0x0000000a110c7210 */ /* 0x040fe40007f3e0ff */
[----:B------:R0:W2:Y:S03]  /*0aa0*/  LDG.E R10, desc[UR8][R10.64] ;  /* 0x000000080a0a7981 */ /* 0x0000a6000c1e1900 */
[----:B------:R-:W-:Y:S01]  /*0ab0*/  IMAD.X R13, RZ, RZ, R11, P1 ;  /* 0x000000ffff0d7224 */ /* 0x000fe200008e060b */
[----:B------:R-:W-:-:S04]  /*0ac0*/  IADD3 R14, P1, PT, R17, R12, RZ ;  /* 0x0000000c110e7210 */ /* 0x000fc80007f3e0ff */
[----:B------:R-:W3:Y:S01]  /*0ad0*/  LDG.E R12, desc[UR8][R12.64] ;  /* 0x000000080c0c7981 */ /* 0x000ee2000c1e1900 */
[----:B------:R-:W-:Y:S01]  /*0ae0*/  IMAD.X R15, RZ, RZ, R13, P1 ;  /* 0x000000ffff0f7224 */ /* 0x000fe200008e060d */
[----:B------:R-:W-:-:S04]  /*0af0*/  IADD3 R8, P1, PT, R17, R14, RZ ;  /* 0x0000000e11087210 */ /* 0x000fc80007f3e0ff */
[----:B------:R-:W4:Y:S01]  /*0b00*/  LDG.E R14, desc[UR8][R14.64] ;  /* 0x000000080e0e7981 */ /* 0x000f22000c1e1900 */
[----:B------:R-:W-:-:S05]  /*0b10*/  IMAD.X R9, RZ, RZ, R15, P1 ;  /* 0x000000ffff097224 */ /* 0x000fca00008e060f */
[----:B------:R-:W5:Y:S01]  /*0b20*/  LDG.E R8, desc[UR8][R8.64] ;  /* 0x0000000808087981 */ /* 0x000f62000c1e1900 */
[----:B------:R-:W1:Y:S01]  /*0b30*/  S2UR UR5, SR_CgaCtaId ;  /* 0x00000000000579c3 */ /* 0x000e620000008800 */
[----:B------:R-:W-:Y:S02]  /*0b40*/  UMOV UR4, 0x400 ;  /* 0x0000040000047882 */ /* 0x000fe40000000000 */
[----:B------:R-:W-:-:S04]  /*0b50*/  UIADD3 UR4, UPT, UPT, UR4, 0x3200, URZ ;  /* 0x0000320004047890 */ /* 0x000fc8000fffe0ff */
[----:B-1----:R-:W-:-:S06]  /*0b60*/  ULEA UR4, UR5, UR4, 0x18 ;  /* 0x0000000405047291 */ /* 0x002fcc000f8ec0ff */
[----:B------:R-:W-:-:S05]  /*0b70*/  LEA R7, R7, UR4, 0x2 ;  /* 0x0000000407077c11 */ /* 0x000fca000f8e10ff */
[----:B------:R-:W-:-:S05]  /*0b80*/  IMAD.IADD R16, R17, 0x1, R7 ;  /* 0x0000000111107824 */ /* 0x000fca00078e0207 */
[----:B0-----:R-:W-:-:S05]  /*0b90*/  IADD3 R11, PT, PT, R17, R16, RZ ;  /* 0x00000010110b7210 */ /* 0x001fca0007ffe0ff */
[----:B------:R-:W-:Y:S02]  /*0ba0*/  IMAD.IADD R17, R17, 0x1, R11 ;  /* 0x0000000111117824 */ /* 0x000fe400078e020b */
[----:B------:R-:W-:Y:S01]  /*0bb0*/  VIADD R5, R5, 0x4 ;  /* 0x0000000405057836 */ /* 0x000fe20000000000 */
[----:B--2---:R1:W-:Y:S04]  /*0bc0*/  STS [R7], R10 ;  /* 0x0000000a07007388 */ /* 0x0043e80000000800 */
[----:B---3--:R1:W-:Y:S04]  /*0bd0*/  STS [R16], R12 ;  /* 0x0000000c10007388 */ /* 0x0083e80000000800 */
[----:B----4-:R1:W-:Y:S04]  /*0be0*/  STS [R11], R14 ;  /* 0x0000000e0b007388 */ /* 0x0103e80000000800 */
[----:B-----5:R1:W-:Y:S02]  /*0bf0*/  STS [R17], R8 ;  /* 0x0000000811007388 */ /* 0x0203e40000000800 */
.L_x_5:
[----:B------:R-:W-:Y:S05]  /*0c00*/  @!P0 BRA `(.L_x_3) ;  /* 0x00000000003c8947 */ /* 0x000fea0003800000 */
[----:B------:R-:W2:Y:S01]  /*0c10*/  S2UR UR5, SR_CgaCtaId ;  /* 0x00000000000579c3 */ /* 0x000ea20000008800 */
[----:B------:R-:W-:Y:S02]  /*0c20*/  UMOV UR4, 0x400 ;  /* 0x0000040000047882 */ /* 0x000fe40000000000 */
[----:B------:R-:W-:-:S05]  /*0c30*/  UIADD3 UR4, UPT, UPT, UR4, 0x3200, URZ ;  /* 0x0000320004047890 */ /* 0x000fca000fffe0ff */
[----:B-1----:R-:W1:Y:S01]  /*0c40*/  LDC.64 R10, c[0x0][0x380] ;  /* 0x0000e000ff0a7b82 */ /* 0x002e620000000a00 */
[----:B--2---:R-:W-:-:S03]  /*0c50*/  ULEA UR5, UR5, UR4, 0x18 ;  /* 0x0000000405057291 */ /* 0x004fc6000f8ec0ff */
[----:B------:R-:W-:-:S09]  /*0c60*/  UMOV UR4, URZ ;  /* 0x000000ff00047c82 */ /* 0x000fd20008000000 */
.L_x_6:
[----:B0-2---:R-:W-:-:S04]  /*0c70*/  IMAD R7, R5, UR10, R2 ;  /* 0x0000000a05077c24 */ /* 0x005fc8000f8e0202 */
[----:B-1----:R-:W-:-:S06]  /*0c80*/  IMAD.WIDE R8, R7, 0x4, R10 ;  /* 0x0000000407087825 */ /* 0x002fcc00078e020a */
[----:B------:R-:W2:Y:S01]  /*0c90*/  LDG.E R8, desc[UR8][R8.64] ;  /* 0x0000000808087981 */ /* 0x000ea2000c1e1900 */
[----:B------:R-:W-:Y:S01]  /*0ca0*/  LEA R7, R7, UR5, 0x2 ;  /* 0x0000000507077c11 */ /* 0x000fe2000f8e10ff */
[----:B------:R-:W-:Y:S01]  /*0cb0*/  UIADD3 UR4, UPT, UPT, UR4, 0x1, URZ ;  /* 0x0000000104047890 */ /* 0x000fe2000fffe0ff */
[----:B------:R-:W-:-:S05]  /*0cc0*/  VIADD R5, R5, 0x1 ;  /* 0x0000000105057836 */ /* 0x000fca0000000000 */
[----:B------:R-:W-:Y:S01]  /*0cd0*/  ISETP.NE.AND P0, PT, R4, UR4, PT ;  /* 0x0000000404007c0c */ /* 0x000fe2000bf05270 */
[----:B--2---:R2:W-:-:S12]  /*0ce0*/  STS [R7], R8 ;  /* 0x0000000807007388 */ /* 0x0045d80000000800 */
[----:B------:R-:W-:Y:S05]  /*0cf0*/  @P0 BRA `(.L_x_6) ;  /* 0xfffffffc00dc0947 */ /* 0x000fea000383ffff */
.L_x_3:
[C---:B-1----:R-:W-:Y:S01]  /*0d00*/  LOP3.LUT R15, R6.reuse, 0x7, RZ, 0xc0, !PT ;  /* 0x00000007060f7812 */ /* 0x042fe200078ec0ff */
[----:B------:R-:W-:Y:S01]  /*0d10*/  UMOV UR4, URZ ;  /* 0x000000ff00047c82 */ /* 0x000fe20008000000 */
[----:B------:R-:W-:-:S03]  /*0d20*/  LOP3.LUT R16, R6, 0x3, RZ, 0xc0, !PT ;  /* 0x0000000306107812 */ /* 0x000fc600078ec0ff */
[----:B------:R-:W-:-:S05]  /*0d30*/  VIADD R4, R15, 0xffffffff ;  /* 0xffffffff0f047836 */ /* 0x000fca0000000000 */
[----:B------:R-:W-:Y:S02]  /*0d40*/  ISETP.GE.U32.AND P0, PT, R4, 0x3, PT ;  /* 0x000000030400780c */ /* 0x000fe40003f06070 */
[----:B------:R-:W-:-:S11]  /*0d50*/  LOP3.LUT R4, R6, 0x7ffffff8, RZ, 0xc0, !PT ;  /* 0x7ffffff806047812 */ /* 0x000fd600078ec0ff */
.L_x_11:
[----:B-1----:R-:W1:Y:S01]  /*0d60*/  S2UR UR6, SR_CgaCtaId ;  /* 0x00000000000679c3 */ /* 0x002e620000008800 */
[----:B------:R-:W-:Y:S01]  /*0d70*/  UMOV UR5, 0x400 ;  /* 0x0000040000057882 */ /* 0x000fe20000000000 */
[----:B------:R-:W-:Y:S01]  /*0d80*/  ISETP.GE.U32.AND P2, PT, R3, 0x7, PT ;  /* 0x000000070300780c */ /* 0x000fe20003f46070 */
[----:B------:R-:W-:-:S05]  /*0d90*/  HFMA2 R5, -RZ, RZ, 0, 0 ;  /* 0x00000000ff057431 */ /* 0x000fca00000001ff */
[----:B---3--:R-:W3:Y:S01]  /*0da0*/  LDC R6, c[0x0][0x398] ;  /* 0x0000e600ff067b82 */ /* 0x008ee20000000800 */
[----:B-1----:R-:W-:-:S04]  /*0db0*/  ULEA UR5, UR6, UR5, 0x18 ;  /* 0x0000000506057291 */ /* 0x002fc8000f8ec0ff */
[----:B------:R-:W-:Y:S02]  /*0dc0*/  UIMAD UR5, UR4, 0xa00, UR5 ;  /* 0x00000a00040578a4 */ /* 0x000fe4000f8e0205 */
[----:B------:R-:W-:-:S06]  /*0dd0*/  UIADD3 UR4, UPT, UPT, UR4, 0x1, URZ ;  /* 0x0000000104047890 */ /* 0x000fcc000fffe0ff */
[----:B---3--:R-:W-:Y:S01]  /*0de0*/  ISETP.NE.AND P1, PT, R6, UR4, PT ;  /* 0x0000000406007c0c */ /* 0x008fe2000bf25270 */
[----:B----4-:R-:W-:-:S12]  /*0df0*/  @!P2 BRA `(.L_x_7) ;  /* 0x00000000005ca947 */ /* 0x010fd80003800000 */
[----:B------:R-:W-:-:S07]  /*0e00*/  IMAD.MOV.U32 R5, RZ, RZ, RZ ;  /* 0x000000ffff057224 */ /* 0x000fce00078e00ff */
.L_x_8:
[----:B---3--:R-:W1:Y:S01]  /*0e10*/  LDC R14, c[0x0][0x360] ;  /* 0x0000d800ff0e7b82 */ /* 0x008e620000000800 */
[C---:B0-2---:R-:W-:Y:S02]  /*0e20*/  IMAD R7, R5.reuse, UR10, R2 ;  /* 0x0000000a05077c24 */ /* 0x045fe4000f8e0202 */
[----:B------:R-:W-:-:S03]  /*0e30*/  VIADD R5, R5, 0x8 ;  /* 0x0000000805057836 */ /* 0x000fc60000000000 */
[----:B------:R-:W-:Y:S02]  /*0e40*/  LEA R7, R7, UR5, 0x2 ;  /* 0x0000000507077c11 */ /* 0x000fe4000f8e10ff */
[----:B------:R-:W-:-:S03]  /*0e50*/  ISETP.NE.AND P2, PT, R5, R4, PT ;  /* 0x000000040500720c */ /* 0x000fc60003f45270 */
[----:B------:R3:W-:Y:S01]  /*0e60*/  STS [R7], RZ ;  /* 0x000000ff07007388 */ /* 0x0007e20000000800 */
[----:B-1----:R-:W-:-:S04]  /*0e70*/  IMAD R8, R14, 0x4, R7 ;  /* 0x000000040e087824 */ /* 0x002fc800078e0207 */
[C---:B------:R-:W-:Y:S01]  /*0e80*/  IMAD R9, R14.reuse, 0x4, R8 ;  /* 0x000000040e097824 */ /* 0x040fe200078e0208 */
[----:B------:R3:W-:Y:S03]  /*0e90*/  STS [R8], RZ ;  /* 0x000000ff08007388 */ /* 0x0007e60000000800 */
[C---:B------:R-:W-:Y:S01]  /*0ea0*/  IMAD R10, R14.reuse, 0x4, R9 ;  /* 0x000000040e0a7824 */ /* 0x040fe200078e0209 */
[----:B------:R3:W-:Y:S04]  /*0eb0*/  STS [R9], RZ ;  /* 0x000000ff09007388 */ /* 0x0007e80000000800 */
[C---:B------:R-:W-:Y:S01]  /*0ec0*/  LEA R11, R14.reuse, R10, 0x2 ;  /* 0x0000000a0e0b7211 */ /* 0x040fe200078e10ff */
[----:B------:R3:W-:Y:S04]  /*0ed0*/  STS [R10], RZ ;  /* 0x000000ff0a007388 */ /* 0x0007e80000000800 */
[C---:B------:R-:W-:Y:S01]  /*0ee0*/  IMAD R12, R14.reuse, 0x4, R11 ;  /* 0x000000040e0c7824 */ /* 0x040fe200078e020b */
[----:B------:R3:W-:Y:S03]  /*0ef0*/  STS [R11], RZ ;  /* 0x000000ff0b007388 */ /* 0x0007e60000000800 */
[C---:B------:R-:W-:Y:S01]  /*0f00*/  IMAD R13, R14.reuse, 0x4, R12 ;  /* 0x000000040e0d7824 */ /* 0x040fe200078e020c */
[----:B------:R3:W-:Y:S03]  /*0f10*/  STS [R12], RZ ;  /* 0x000000ff0c007388 */ /* 0x0007e60000000800 */
[----:B------:R-:W-:Y:S01]  /*0f20*/  IMAD R14, R14, 0x4, R13 ;  /* 0x000000040e0e7824 */ /* 0x000fe200078e020d */
[----:B------:R3:W-:Y:S04]  /*0f30*/  STS [R13], RZ ;  /* 0x000000ff0d007388 */ /* 0x0007e80000000800 */
[----:B------:R3:W-:Y:S01]  /*0f40*/  STS [R14], RZ ;  /* 0x000000ff0e007388 */ /* 0x0007e20000000800 */
[----:B------:R-:W-:Y:S05]  /*0f50*/  @P2 BRA `(.L_x_8) ;  /* 0xfffffffc00ac2947 */ /* 0x000fea000383ffff */
[----:B------:R-:W-:-:S07]  /*0f60*/  MOV R5, R4 ;  /* 0x0000000400057202 */ /* 0x000fce0000000f00 */
.L_x_7:
[----:B------:R-:W-:-:S13]  /*0f70*/  ISETP.NE.AND P2, PT, R15, RZ, PT ;  /* 0x000000ff0f00720c */ /* 0x000fda0003f45270 */
[----:B------:R-:W-:Y:S05]  /*0f80*/  @!P2 BRA `(.L_x_9) ;  /* 0x000000000068a947 */ /* 0x000fea0003800000 */
[----:B------:R-:W-:Y:S01]  /*0f90*/  ISETP.NE.AND P2, PT, R16, RZ, PT ;  /* 0x000000ff1000720c */ /* 0x000fe20003f45270 */
[----:B------:R-:W-:-:S12]  /*0fa0*/  @!P0 BRA `(.L_x_10) ;  /* 0x00000000002c8947 */ /* 0x000fd80003800000 */
[----:B---3--:R-:W1:Y:S01]  /*0fb0*/  LDC R10, c[0x0][0x360] ;  /* 0x0000d800ff0a7b82 */ /* 0x008e620000000800 */
[C---:B0-2---:R-:W-:Y:S02]  /*0fc0*/  IMAD R7, R5.reuse, UR10, R2 ;  /* 0x0000000a05077c24 */ /* 0x045fe4000f8e0202 */
[----:B------:R-:W-:-:S03]  /*0fd0*/  VIADD R5, R5, 0x4 ;  /* 0x0000000405057836 */ /* 0x000fc60000000000 */
[----:B------:R-:W-:-:S05]  /*0fe0*/  LEA R7, R7, UR5, 0x2 ;  /* 0x0000000507077c11 */ /* 0x000fca000f8e10ff */
[----:B------:R4:W-:Y:S01]  /*0ff0*/  STS [R7], RZ ;  /* 0x000000ff07007388 */ /* 0x0009e20000000800 */
[----:B-1----:R-:W-:-:S04]  /*1000*/  IMAD R8, R10, 0x4, R7 ;  /* 0x000000040a087824 */ /* 0x002fc800078e0207 */
[C---:B------:R-:W-:Y:S01]  /*1010*/  IMAD R9, R10.reuse, 0x4, R8 ;  /* 0x000000040a097824 */ /* 0x040fe200078e0208 */
[----:B------:R4:W-:Y:S03]  /*1020*/  STS [R8], RZ ;  /* 0x000000ff08007388 */ /* 0x0009e60000000800 */
[----:B------:R-:W-:Y:S01]  /*1030*/  IMAD R10, R10, 0x4, R9 ;  /* 0x000000040a0a7824 */ /* 0x000fe200078e0209 */
[----:B------:R4:W-:Y:S04]  /*1040*/  STS [R9], RZ ;  /* 0x000000ff09007388 */ /* 0x0009e80000000800 */
[----:B------:R4:W-:Y:S02]  /*1050*/  STS [R10], RZ ;  /* 0x000000ff0a007388 */ /* 0x0009e40000000800 */
.L_x_10:
[----:B------:R-:W-:Y:S05]  /*1060*/  @!P2 BRA `(.L_x_9) ;  /* 0x000000000030a947 */ /* 0x000fea0003800000 */
[----:B--234-:R-:W1:Y:S01]  /*1070*/  LDC R8, c[0x0][0x360] ;  /* 0x0000d800ff087b82 */ /* 0x01ce620000000800 */
[----:B------:R-:W-:Y:S02]  /*1080*/  ISETP.NE.AND P2, PT, R16, 0x1, PT ;  /* 0x000000011000780c */ /* 0x000fe40003f45270 */
[----:B------:R-:W-:-:S11]  /*1090*/  LOP3.LUT P3, RZ, R6, 0x1, RZ, 0xc0, !PT ;  /* 0x0000000106ff7812 */ /* 0x000fd6000786c0ff */
[C---:B0-----:R-:W-:Y:S01]  /*10a0*/  @P2 IMAD R7, R5.reuse, UR10, R2 ;  /* 0x0000000a05072c24 */ /* 0x041fe2000f8e0202 */
[----:B------:R-:W-:-:S04]  /*10b0*/  @P2 IADD3 R5, PT, PT, R5, 0x2, RZ ;  /* 0x0000000205052810 */ /* 0x000fc80007ffe0ff */
[----:B------:R-:W-:Y:S01]  /*10c0*/  @P2 LEA R7, R7, UR5, 0x2 ;  /* 0x0000000507072c11 */ /* 0x000fe2000f8e10ff */
[----:B------:R-:W-:-:S04]  /*10d0*/  @P3 IMAD R5, R5, UR10, R2 ;  /* 0x0000000a05053c24 */ /* 0x000fc8000f8e0202 */
[----:B-1----:R-:W-:Y:S01]  /*10e0*/  @P2 IMAD R8, R8, 0x4, R7 ;  /* 0x0000000408082824 */ /* 0x002fe200078e0207 */
[----:B------:R-:W-:Y:S01]  /*10f0*/  @P3 LEA R5, R5, UR5, 0x2 ;  /* 0x0000000505053c11 */ /* 0x000fe2000f8e10ff */
[----:B------:R1:W-:Y:S04]  /*1100*/  @P2 STS [R7], RZ ;  /* 0x000000ff07002388 */ /* 0x0003e80000000800 */
[----:B------:R1:W-:Y:S04]  /*1110*/  @P2 STS [R8], RZ ;  /* 0x000000ff08002388 */ /* 0x0003e80000000800 */
[----:B------:R1:W-:Y:S02]  /*1120*/  @P3 STS [R5], RZ ;  /* 0x000000ff05003388 */ /* 0x0003e40000000800 */
.L_x_9:
[----:B------:R-:W-:Y:S05]  /*1130*/  @P1 BRA `(.L_x_11) ;  /* 0xfffffffc00081947 */ /* 0x000fea000383ffff */
.L_x_0:
[----:B------:R-:W5:Y:S02]  /*1140*/  LDCU UR4, c[0x0][0x39c] ;  /* 0x00007380ff0477ac */ /* 0x000f640008000800 */
[----:B-----5:R-:W-:Y:S01]  /*1150*/  UISETP.GE.AND UP0, UPT, UR4, 0x1, UPT ;  /* 0x000000010400788c */ /* 0x020fe2000bf06270 */
[----:B------:R-:W-:Y:S08]  /*1160*/  BAR.SYNC.DEFER_BLOCKING 0x0 ;  /* 0x0000000000007b1d */ /* 0x000ff00000010000 */
[----:B------:R-:W-:Y:S05]  /*1170*/  BRA.U !UP0, `(.L_x_12) ;  /* 0x0000001d080c7547 */ /* 0x000fea000b800000 */
[----:B------:R-:W0:Y:S01]  /*1180*/  S2R R3, SR_CTAID.Y ;  /* 0x0000000000037919 */ /* 0x000e220000002600 */
[----:B------:R-:W0:Y:S01]  /*1190*/  LDCU UR4, c[0x0][0x374] ;  /* 0x00006e80ff0477ac */ /* 0x000e220008000800 */
[----:B------:R-:W1:Y:S01]  /*11a0*/  LDC.64 R16, c[0x0][0x388] ;  /* 0x0000e200ff107b82 */ /* 0x000e620000000a00 */
[----:B0-----:R-:W-:-:S04]  /*11b0*/  IMAD R3, R0, UR4, R3 ;  /* 0x0000000400037c24 */ /* 0x001fc8000f8e0203 */
[----:B------:R-:W-:-:S04]  /*11c0*/  IMAD R3, R3, R6, RZ ;  /* 0x0000000603037224 */ /* 0x000fc800078e02ff */
[----:B-1----:R-:W-:-:S05]  /*11d0*/  IMAD.WIDE R16, R3, 0x4, R16 ;  /* 0x0000000403107825 */ /* 0x002fca00078e0210 */
[----:B------:R0:W5:Y:S04]  /*11e0*/  LDG.E R2, desc[UR8][R16.64+0x10] ;  /* 0x0000100810027981 */ /* 0x000168000c1e1900 */
[----:B------:R0:W5:Y:S04]  /*11f0*/  LDG.E R3, desc[UR8][R16.64+0xc] ;  /* 0x00000c0810037981 */ /* 0x000168000c1e1900 */
[----:B------:R0:W5:Y:S04]  /*1200*/  LDG.E R4, desc[UR8][R16.64+0x8] ;  /* 0x0000080810047981 */ /* 0x000168000c1e1900 */
[----:B------:R0:W5:Y:S04]  /*1210*/  LDG.E R5, desc[UR8][R16.64+0x4] ;  /* 0x0000040810057981 */ /* 0x000168000c1e1900 */
[----:B--234-:R0:W5:Y:S01]  /*1220*/  LDG.E R7, desc[UR8][R16.64] ;  /* 0x0000000810077981 */ /* 0x01c162000c1e1900 */
[C---:B------:R-:W-:Y:S01]  /*1230*/  LOP3.LUT R10, R6.reuse, 0x7, RZ, 0xc0, !PT ;  /* 0x00000007060a7812 */ /* 0x040fe200078ec0ff */
[C---:B------:R-:W-:Y:S01]  /*1240*/  VIADD R9, R6.reuse, 0xffffffff ;  /* 0xffffffff06097836 */ /* 0x040fe20000000000 */
[C---:B------:R-:W-:Y:S01]  /*1250*/  LOP3.LUT R11, R6.reuse, 0x3, RZ, 0xc0, !PT ;  /* 0x00000003060b7812 */ /* 0x040fe200078ec0ff */
[----:B------:R-:W1:Y:S01]  /*1260*/  S2R R8, SR_TID.X ;  /* 0x0000000000087919 */ /* 0x000e620000002100 */
[----:B------:R-:W-:Y:S01]  /*1270*/  LOP3.LUT R12, R6, 0x7ffffff8, RZ, 0xc0, !PT ;  /* 0x7ffffff8060c7812 */ /* 0x000fe200078ec0ff */
[----:B------:R-:W-:Y:S01]  /*1280*/  VIADD R14, R10, 0xffffffff ;  /* 0xffffffff0a0e7836 */ /* 0x000fe20000000000 */
[----:B------:R-:W-:Y:S01]  /*1290*/  LOP3.LUT R13, R6, 0x1, RZ, 0xc0, !PT ;  /* 0x00000001060d7812 */ /* 0x000fe200078ec0ff */
[----:B------:R-:W-:Y:S01]  /*12a0*/  VIADD R15, R11, 0xffffffff ;  /* 0xffffffff0b0f7836 */ /* 0x000fe20000000000 */
[----:B------:R-:W-:-:S06]  /*12b0*/  UMOV UR4, URZ ;  /* 0x000000ff00047c82 */ /* 0x000fcc0008000000 */
.L_x_23:
[----:B--2---:R-:W2:Y:S02]  /*12c0*/  LDC R6, c[0x0][0x398] ;  /* 0x0000e600ff067b82 */ /* 0x004ea40000000800 */
[----:B--2---:R-:W-:-:S13]  /*12d0*/  ISETP.GE.AND P0, PT, R6, 0x1, PT ;  /* 0x000000010600780c */ /* 0x004fda0003f06270 */
[----:B---34-:R-:W-:Y:S05]  /*12e0*/  @!P0 BRA `(.L_x_13) ;  /* 0x0000001800888947 */ /* 0x018fea0003800000 */
[----:B------:R-:W-:Y:S01]  /*12f0*/  ISETP.GE.U32.AND P0, PT, R9, 0x7, PT ;  /* 0x000000070900780c */ /* 0x000fe20003f06070 */
[----:B0-----:R-:W-:-:S12]  /*1300*/  HFMA2 R17, -RZ, RZ, 0, 0 ;  /* 0x00000000ff117431 */ /* 0x001fd800000001ff */
[----:B------:R-:W-:Y:S05]  /*1310*/  @!P0 BRA `(.L_x_14) ;  /* 0x0000000800708947 */ /* 0x000fea0003800000 */
[----:B------:R-:W0:Y:S01]  /*1320*/  S2UR UR7, SR_CgaCtaId ;  /* 0x00000000000779c3 */ /* 0x000e220000008800 */
[----:B------:R-:W-:Y:S01]  /*1330*/  UMOV UR5, 0x400 ;  /* 0x0000040000057882 */ /* 0x000fe20000000000 */
[----:B------:R-:W-:Y:S01]  /*1340*/  IMAD.MOV.U32 R17, RZ, RZ, RZ ;  /* 0x000000ffff117224 */ /* 0x000fe200078e00ff */
[----:B------:R-:W-:Y:S02]  /*1350*/  UIADD3 UR6, UPT, UPT, UR5, 0x3200, URZ ;  /* 0x0000320005067890 */ /* 0x000fe4000fffe0ff */
[----:B0-----:R-:W-:Y:S02]  /*1360*/  ULEA UR5, UR7, UR5, 0x18 ;  /* 0x0000000507057291 */ /* 0x001fe4000f8ec0ff */
[----:B------:R-:W-:-:S12]  /*1370*/  ULEA UR6, UR7, UR6, 0x18 ;  /* 0x0000000607067291 */ /* 0x000fd8000f8ec0ff */
.L_x_15:
[C---:B01----:R-:W-:Y:S01]  /*1380*/  IMAD R19, R17.reuse, UR10, R8 ;  /* 0x0000000a11137c24 */ /* 0x043fe2000f8e0208 */
[----:B------:R-:W0:Y:S01]  /*1390*/  LDC R16, c[0x0][0x360] ;  /* 0x0000d800ff107b82 */ /* 0x000e220000000800 */
[----:B------:R-:W-:-:S03]  /*13a0*/  VIADD R17, R17, 0x8 ;  /* 0x0000000811117836 */ /* 0x000fc60000000000 */
[C---:B------:R-:W-:Y:S02]  /*13b0*/  LEA R21, R19.reuse, UR6, 0x2 ;  /* 0x0000000613157c11 */ /* 0x040fe4000f8e10ff */
[----:B------:R-:W-:Y:S02]  /*13c0*/  LEA R19, R19, UR5, 0x2 ;  /* 0x0000000513137c11 */ /* 0x000fe4000f8e10ff */
[----:B------:R-:W-:Y:S01]  /*13d0*/  ISETP.NE.AND P1, PT, R17, R12, PT ;  /* 0x0000000c1100720c */ /* 0x000fe20003f25270 */
[----:B------:R-:W-:Y:S04]  /*13e0*/  LDS R18, [R21] ;  /* 0x0000000015127984 */ /* 0x000fe80000000800 */
[----:B------:R-:W1:Y:S04]  /*13f0*/  LDS R20, [R19] ;  /* 0x0000000013147984 */ /* 0x000e680000000800 */
[----:B------:R-:W2:Y:S04]  /*1400*/  LDS R22, [R19+0xa00] ;  /* 0x000a000013167984 */ /* 0x000ea80000000800 */
[----:B------:R-:W3:Y:S04]  /*1410*/  LDS R23, [R19+0x1400] ;  /* 0x0014000013177984 */ /* 0x000ee80000000800 */
[----:B------:R-:W4:Y:S04]  /*1420*/  LDS R25, [R19+0x1e00] ;  /* 0x001e000013197984 */ /* 0x000f280000000800 */
[----:B------:R-:W4:Y:S01]  /*1430*/  LDS R27, [R19+0x2800] ;  /* 0x00280000131b7984 */ /* 0x000f220000000800 */
[----:B-1---5:R-:W-:-:S02]  /*1440*/  VIADDMNMX R20, R18, R7, R20, !PT ;  /* 0x0000000712147246 */ /* 0x022fc40007800114 */
[----:B--2---:R-:W-:-:S03]  /*1450*/  VIADDMNMX R22, R18, R5, R22, !PT ;  /* 0x0000000512167246 */ /* 0x004fc60007800116 */
[----:B------:R-:W-:Y:S01]  /*1460*/  STS [R19], R20 ;  /* 0x0000001413007388 */ /* 0x000fe20000000800 */
[----:B---3--:R-:W-:Y:S01]  /*1470*/  VIADDMNMX R24, R18, R4, R23, !PT ;  /* 0x0000000412187246 */ /* 0x008fe20007800117 */
[C---:B0-----:R-:W-:Y:S02]  /*1480*/  IMAD R23, R16.reuse, 0x4, R21 ;  /* 0x0000000410177824 */ /* 0x041fe400078e0215 */
[----:B------:R-:W-:Y:S01]  /*1490*/  STS [R19+0xa00], R22 ;  /* 0x000a001613007388 */ /* 0x000fe20000000800 */
[----:B------:R-:W-:Y:S01]  /*14a0*/  IMAD R21, R16, 0x4, R19 ;  /* 0x0000000410157824 */ /* 0x000fe200078e0213 */
[C---:B----4-:R-:W-:Y:S02]  /*14b0*/  VIADDMNMX R26, R18.reuse, R3, R25, !PT ;  /* 0x00000003121a7246 */ /* 0x050fe40007800119 */
[----:B------:R-:W-:Y:S01]  /*14c0*/  STS [R19+0x1400], R24 ;  /* 0x0014001813007388 */ /* 0x000fe20000000800 */
[----:B------:R-:W-:-:S03]  /*14d0*/  VIADDMNMX R18, R18, R2, R27, !PT ;  /* 0x0000000212127246 */ /* 0x000fc6000780011b */
[----:B------:R-:W-:Y:S04]  /*14e0*/  STS [R19+0x1e00], R26 ;  /* 0x001e001a13007388 */ /* 0x000fe80000000800 */
[----:B------:R0:W-:Y:S04]  /*14f0*/  STS [R19+0x2800], R18 ;  /* 0x0028001213007388 */ /* 0x0001e80000000800 */
[----:B------:R1:W-:Y:S04]  /*1500*/  LDS R28, [R23] ;  /* 0x00000000171c7984 */ /* 0x0003e80000000800 */
[----:B------:R-:W2:Y:S01]  /*1510*/  LDS R20, [R21] ;  /* 0x0000000015147984 */ /* 0x000ea20000000800 */
[----:B0-----:R-:W-:-:S03]  /*1520*/  LEA R19, R16, R21, 0x2 ;  /* 0x0000001510137211 */ /* 0x001fc600078e10ff */
[----:B------:R-:W0:Y:S01]  /*1530*/  LDS R22, [R21+0xa00] ;  /* 0x000a000015167984 */ /* 0x000e220000000800 */
[----:B-1----:R-:W-:-:S03]  /*1540*/  IMAD R23, R16, 0x4, R23 ;  /* 0x0000000410177824 */ /* 0x002fc600078e0217 */
[----:B------:R-:W1:Y:S04]  /*1550*/  LDS R25, [R21+0x1400] ;  /* 0x0014000015197984 */ /* 0x000e680000000800 */
[----:B------:R-:W3:Y:S04]  /*1560*/  LDS R27, [R21+0x1e00] ;  /* 0x001e0000151b7984 */ /* 0x000ee80000000800 */
[----:B------:R-:W4:Y:S01]  /*1570*/  LDS R29, [R21+0x2800] ;  /* 0x00280000151d7984 */ /* 0x000f220000000800 */
[C---:B--2---:R-:W-:Y:S02]  /*1580*/  VIADDMNMX R20, R28.reuse, R7, R20, !PT ;  /* 0x000000071c147246 */ /* 0x044fe40007800114 */
[----:B0-----:R-:W-:-:S03]  /*1590*/  VIADDMNMX R22, R28, R5, R22, !PT ;  /* 0x000000051c167246 */ /* 0x001fc60007800116 */
[----:B------:R-:W-:Y:S01]  /*15a0*/  STS [R21], R20 ;  /* 0x0000001415007388 */ /* 0x000fe20000000800 */
[----:B-1----:R-:W-:-:S03]  /*15b0*/  VIADDMNMX R18, R28, R4, R25, !PT ;  /* 0x000000041c127246 */ /* 0x002fc60007800119 */
[----:B------:R-:W-:Y:S01]  /*15c0*/  STS [R21+0xa00], R22 ;  /* 0x000a001615007388 */ /* 0x000fe20000000800 */
[----:B---3--:R-:W-:-:S03]  /*15d0*/  VIADDMNMX R24, R28, R3, R27, !PT ;  /* 0x000000031c187246 */ /* 0x008fc6000780011b */
[----:B------:R-:W-:Y:S01]  /*15e0*/  STS [R21+0x1400], R18 ;  /* 0x0014001215007388 */ /* 0x000fe20000000800 */
[----:B----4-:R-:W-:-:S03]  /*15f0*/  VIADDMNMX R28, R28, R2, R29, !PT ;  /* 0x000000021c1c7246 */ /* 0x010fc6000780011d */
[----:B------:R-:W-:Y:S04]  /*1600*/  STS [R21+0x1e00], R24 ;  /* 0x001e001815007388 */ /* 0x000fe80000000800 */
[----:B------:R0:W-:Y:S04]  /*1610*/  STS [R21+0x2800], R28 ;  /* 0x0028001c15007388 */ /* 0x0001e80000000800 */
[----:B------:R1:W-:Y:S04]  /*1620*/  LDS R26, [R23] ;  /* 0x00000000171a7984 */ /* 0x0003e80000000800 */
[----:B------:R-:W2:Y:S01]  /*1630*/  LDS R20, [R19] ;  /* 0x0000000013147984 */ /* 0x000ea20000000800 */
[----:B0-----:R-:W-:-:S03]  /*1640*/  IMAD R21, R16, 0x4, R19 ;  /* 0x0000000410157824 */ /* 0x001fc600078e0213 */
        /* <DEDUP_REMOVED lines=37> */
[----:B-1----:R-:W-:-:S03]  /*18a0*/  LEA R23, R16, R23, 0x2 ;  /* 0x0000001710177211 */ /* 0x002fc600078e10ff */
        /* <DEDUP_REMOVED lines=30> */
[----:B------:R-:W-:Y:S04]  /*1a90*/  STS [R21+0x2800], R28 ;  /* 0x0028001c15007388 */ /* 0x000fe80000000800 */
[----:B------:R0:W-:Y:S04]  /*1aa0*/  LDS R26, [R23] ;  /* 0x00000000171a7984 */ /* 0x0001e80000000800 */
[----:B------:R-:W1:Y:S04]  /*1ab0*/  LDS R20, [R19] ;  /* 0x0000000013147984 */ /* 0x000e680000000800 */
[----:B------:R-:W2:Y:S01]  /*1ac0*/  LDS R22, [R19+0xa00] ;  /* 0x000a000013167984 */ /* 0x000ea20000000800 */
[C---:B0-----:R-:W-:Y:S01]  /*1ad0*/  IMAD R23, R16.reuse, 0x4, R23 ;  /* 0x0000000410177824 */ /* 0x041fe200078e0217 */
[----:B------:R-:W-:-:S02]  /*1ae0*/  LEA R16, R16, R19, 0x2 ;  /* 0x0000001310107211 */ /* 0x000fc400078e10ff */
[----:B------:R-:W0:Y:S04]  /*1af0*/  LDS R25, [R19+0x1400] ;  /* 0x0014000013197984 */ /* 0x000e280000000800 */
[----:B------:R-:W3:Y:S04]  /*1b00*/  LDS R27, [R19+0x1e00] ;  /* 0x001e0000131b7984 */ /* 0x000ee80000000800 */
[----:B------:R-:W4:Y:S01]  /*1b10*/  LDS R29, [R19+0x2800] ;  /* 0x00280000131d7984 */ /* 0x000f220000000800 */
[C---:B-1----:R-:W-:Y:S02]  /*1b20*/  VIADDMNMX R20, R26.reuse, R7, R20, !PT ;  /* 0x000000071a147246 */ /* 0x042fe40007800114 */
[----:B--2---:R-:W-:-:S03]  /*1b30*/  VIADDMNMX R22, R26, R5, R22, !PT ;  /* 0x000000051a167246 */ /* 0x004fc60007800116 */
[----:B------:R-:W-:Y:S01]  /*1b40*/  STS [R19], R20 ;  /* 0x0000001413007388 */ /* 0x000fe20000000800 */
[----:B0-----:R-:W-:-:S03]  /*1b50*/  VIADDMNMX R18, R26, R4, R25, !PT ;  /* 0x000000041a127246 */ /* 0x001fc60007800119 */
[----:B------:R-:W-:Y:S01]  /*1b60*/  STS [R19+0xa00], R22 ;  /* 0x000a001613007388 */ /* 0x000fe20000000800 */
[----:B---3--:R-:W-:-:S03]  /*1b70*/  VIADDMNMX R24, R26, R3, R27, !PT ;  /* 0x000000031a187246 */ /* 0x008fc6000780011b */
[----:B------:R-:W-:Y:S01]  /*1b80*/  STS [R19+0x1400], R18 ;  /* 0x0014001213007388 */ /* 0x000fe20000000800 */
[----:B----4-:R-:W-:-:S03]  /*1b90*/  VIADDMNMX R26, R26, R2, R29, !PT ;  /* 0x000000021a1a7246 */ /* 0x010fc6000780011d */
[----:B------:R-:W-:Y:S04]  /*1ba0*/  STS [R19+0x1e00], R24 ;  /* 0x001e001813007388 */ /* 0x000fe80000000800 */
[----:B------:R-:W-:Y:S04]  /*1bb0*/  STS [R19+0x2800], R26 ;  /* 0x0028001a13007388 */ /* 0x000fe80000000800 */
[----:B------:R-:W-:Y:S04]  /*1bc0*/  LDS R28, [R23] ;  /* 0x00000000171c7984 */ /* 0x000fe80000000800 */
[----:B------:R-:W0:Y:S04]  /*1bd0*/  LDS R20, [R16] ;  /* 0x0000000010147984 */ /* 0x000e280000000800 */
[----:B------:R-:W1:Y:S04]  /*1be0*/  LDS R22, [R16+0xa00] ;  /* 0x000a000010167984 */ /* 0x000e680000000800 */
[----:B------:R-:W2:Y:S04]  /*1bf0*/  LDS R27, [R16+0x1400] ;  /* 0x00140000101b7984 */ /* 0x000ea80000000800 */
[----:B------:R-:W3:Y:S04]  /*1c00*/  LDS R29, [R16+0x1e00] ;  /* 0x001e0000101d7984 */ /* 0x000ee80000000800 */
[----:B------:R-:W4:Y:S01]  /*1c10*/  LDS R23, [R16+0x2800] ;  /* 0x0028000010177984 */ /* 0x000f220000000800 */
[----:B0-----:R-:W-:-:S02]  /*1c20*/  VIADDMNMX R21, R28, R7, R20, !PT ;  /* 0x000000071c157246 */ /* 0x001fc40007800114 */
[----:B-1----:R-:W-:-:S03]  /*1c30*/  VIADDMNMX R25, R28, R5, R22, !PT ;  /* 0x000000051c197246 */ /* 0x002fc60007800116 */
[----:B------:R0:W-:Y:S01]  /*1c40*/  STS [R16], R21 ;  /* 0x0000001510007388 */ /* 0x0001e20000000800 */
[----:B--2---:R-:W-:-:S03]  /*1c50*/  VIADDMNMX R27, R28, R4, R27, !PT ;  /* 0x000000041c1b7246 */ /* 0x004fc6000780011b */
[----:B------:R0:W-:Y:S01]  /*1c60*/  STS [R16+0xa00], R25 ;  /* 0x000a001910007388 */ /* 0x0001e20000000800 */
[----:B---3--:R-:W-:-:S03]  /*1c70*/  VIADDMNMX R29, R28, R3, R29, !PT ;  /* 0x000000031c1d7246 */ /* 0x008fc6000780011d */
[----:B------:R0:W-:Y:S01]  /*1c80*/  STS [R16+0x1400], R27 ;  /* 0x0014001b10007388 */ /* 0x0001e20000000800 */
[----:B----4-:R-:W-:-:S03]  /*1c90*/  VIADDMNMX R19, R28, R2, R23, !PT ;  /* 0x000000021c137246 */ /* 0x010fc60007800117 */
[----:B------:R0:W-:Y:S04]  /*1ca0*/  STS [R16+0x1e00], R29 ;  /* 0x001e001d10007388 */ /* 0x0001e80000000800 */
[----:B------:R0:W-:Y:S01]  /*1cb0*/  STS [R16+0x2800], R19 ;  /* 0x0028001310007388 */ /* 0x0001e20000000800 */
[----:B------:R-:W-:Y:S05]  /*1cc0*/  @P1 BRA `(.L_x_15) ;  /* 0xfffffff400ac1947 */ /* 0x000fea000383ffff */
[----:B------:R-:W-:-:S07]  /*1cd0*/  IMAD.MOV.U32 R17, RZ, RZ, R12 ;  /* 0x000000ffff117224 */ /* 0x000fce00078e000c */
.L_x_14:
[----:B------:R-:W-:-:S13]  /*1ce0*/  ISETP.NE.AND P1, PT, R10, RZ, PT ;  /* 0x000000ff0a00720c */ /* 0x000fda0003f25270 */
[----:B------:R-:W-:Y:S05]  /*1cf0*/  @!P1 BRA `(.L_x_16) ;  /* 0x0000000800709947 */ /* 0x000fea0003800000 */
[----:B------:R-:W-:Y:S02]  /*1d00*/  ISETP.GE.U32.AND P2, PT, R14, 0x3, PT ;  /* 0x000000030e00780c */ /* 0x000fe40003f46070 */
[----:B------:R-:W-:-:S11]  /*1d10*/  ISETP.NE.AND P3, PT, R11, RZ, PT ;  /* 0x000000ff0b00720c */ /* 0x000fd60003f65270 */
[----:B------:R-:W-:Y:S05]  /*1d20*/  @!P2 BRA `(.L_x_17) ;  /* 0x000000040040a947 */ /* 0x000fea0003800000 */
[----:B------:R-:W2:Y:S01]  /*1d30*/  S2UR UR7, SR_CgaCtaId ;  /* 0x00000000000779c3 */ /* 0x000ea20000008800 */
[----:B------:R-:W-:Y:S01]  /*1d40*/  UMOV UR5, 0x400 ;  /* 0x0000040000057882 */ /* 0x000fe20000000000 */
[C---:B01----:R-:W-:Y:S01]  /*1d50*/  IMAD R21, R17.reuse, UR10, R8 ;  /* 0x0000000a11157c24 */ /* 0x043fe2000f8e0208 */
[----:B------:R-:W-:Y:S01]  /*1d60*/  UIADD3 UR6, UPT, UPT, UR5, 0x3200, URZ ;  /* 0x0000320005067890 */ /* 0x000fe2000fffe0ff */
[----:B------:R-:W-:-:S04]  /*1d70*/  VIADD R17, R17, 0x4 ;  /* 0x0000000411117836 */ /* 0x000fc80000000000 */
[----:B------:R-:W0:Y:S01]  /*1d80*/  LDC R16, c[0x0][0x360] ;  /* 0x0000d800ff107b82 */ /* 0x000e220000000800 */
[----:B--2---:R-:W-:Y:S02]  /*1d90*/  ULEA UR5, UR7, UR5, 0x18 ;  /* 0x0000000507057291 */ /* 0x004fe4000f8ec0ff */
[----:B------:R-:W-:-:S04]  /*1da0*/  ULEA UR6, UR7, UR6, 0x18 ;  /* 0x0000000607067291 */ /* 0x000fc8000f8ec0ff */
[C---:B------:R-:W-:Y:S02]  /*1db0*/  LEA R19, R21.reuse, UR5, 0x2 ;  /* 0x0000000515137c11 */ /* 0x040fe4000f8e10ff */
[----:B------:R-:W-:-:S03]  /*1dc0*/  LEA R21, R21, UR6, 0x2 ;  /* 0x0000000615157c11 */ /* 0x000fc6000f8e10ff */
        /* <DEDUP_REMOVED lines=39> */
[----:B0-----:R-:W-:-:S02]  /*2040*/  IMAD R23, R16, 0x4, R23 ;  /* 0x0000000410177824 */ /* 0x001fc400078e0217 */
[----:B------:R-:W-:Y:S01]  /*2050*/  IMAD R16, R16, 0x4, R19 ;  /* 0x0000000410107824 */ /* 0x000fe200078e0213 */
[----:B------:R-:W0:Y:S04]  /*2060*/  LDS R25, [R19+0x1400] ;  /* 0x0014000013197984 */ /* 0x000e280000000800 */
[----:B------:R-:W3:Y:S04]  /*2070*/  LDS R27, [R19+0x1e00] ;  /* 0x001e0000131b7984 */ /* 0x000ee80000000800 */
[----:B------:R-:W4:Y:S01]  /*2080*/  LDS R29, [R19+0x2800] ;  /* 0x00280000131d7984 */ /* 0x000f220000000800 */
[----:B-1----:R-:W-:-:S02]  /*2090*/  VIADDMNMX R20, R26, R7, R20, !PT ;  /* 0x000000071a147246 */ /* 0x002fc40007800114 */
        /* <DEDUP_REMOVED lines=24> */
[----:B------:R0:W-:Y:S02]  /*2220*/  STS [R16+0x2800], R19 ;  /* 0x0028001310007388 */ /* 0x0001e40000000800 */
.L_x_17:
[----:B------:R-:W-:Y:S05]  /*2230*/  @!P3 BRA `(.L_x_16) ;  /* 0x000000040020b947 */ /* 0x000fea0003800000 */
[----:B------:R-:W-:Y:S02]  /*2240*/  ISETP.NE.AND P2, PT, R15, RZ, PT ;  /* 0x000000ff0f00720c */ /* 0x000fe40003f45270 */
[----:B------:R-:W-:-:S11]  /*2250*/  ISETP.NE.AND P3, PT, R13, RZ, PT ;  /* 0x000000ff0d00720c */ /* 0x000fd60003f65270 */
[----:B------:R-:W-:Y:S05]  /*2260*/  @!P2 BRA `(.L_x_18) ;  /* 0x0000000000b0a947 */ /* 0x000fea0003800000 */
[----:B------:R-:W2:Y:S01]  /*2270*/  S2UR UR7, SR_CgaCtaId ;  /* 0x00000000000779c3 */ /* 0x000ea20000008800 */
[----:B------:R-:W-:Y:S01]  /*2280*/  UMOV UR5, 0x400 ;  /* 0x0000040000057882 */ /* 0x000fe20000000000 */
[C---:B-1----:R-:W-:Y:S01]  /*2290*/  IMAD R18, R17.reuse, UR10, R8 ;  /* 0x0000000a11127c24 */ /* 0x042fe2000f8e0208 */
[----:B------:R-:W-:Y:S01]  /*22a0*/  UIADD3 UR6, UPT, UPT, UR5, 0x3200, URZ ;  /* 0x0000320005067890 */ /* 0x000fe2000fffe0ff */
[----:B------:R-:W-:-:S04]  /*22b0*/  VIADD R17, R17, 0x2 ;  /* 0x0000000211117836 */ /* 0x000fc80000000000 */
[----:B0-----:R-:W0:Y:S01]  /*22c0*/  LDC R19, c[0x0][0x360] ;  /* 0x0000d800ff137b82 */ /* 0x001e220000000800 */
[----:B--2---:R-:W-:Y:S02]  /*22d0*/  ULEA UR5, UR7, UR5, 0x18 ;  /* 0x0000000507057291 */ /* 0x004fe4000f8ec0ff */
[----:B------:R-:W-:-:S04]  /*22e0*/  ULEA UR6, UR7, UR6, 0x18 ;  /* 0x0000000607067291 */ /* 0x000fc8000f8ec0ff */
[C---:B------:R-:W-:Y:S02]  /*22f0*/  LEA R16, R18.reuse, UR5, 0x2 ;  /* 0x0000000512107c11 */ /* 0x040fe4000f8e10ff */
[----:B------:R-:W-:-:S03]  /*2300*/  LEA R18, R18, UR6, 0x2 ;  /* 0x0000000612127c11 */ /* 0x000fc6000f8e10ff */
[----:B------:R-:W-:Y:S04]  /*2310*/  LDS R21, [R16] ;  /* 0x0000000010157984 */ /* 0x000fe80000000800 */
[----:B------:R0:W1:Y:S04]  /*2320*/  LDS R20, [R18] ;  /* 0x0000000012147984 */ /* 0x0000680000000800 */
[----:B------:R-:W2:Y:S04]  /*2330*/  LDS R22, [R16+0xa00] ;  /* 0x000a000010167984 */ /* 0x000ea80000000800 */
[----:B------:R-:W3:Y:S01]  /*2340*/  LDS R25, [R16+0x1400] ;  /* 0x0014000010197984 */ /* 0x000ee20000000800 */
[C---:B0-----:R-:W-:Y:S01]  /*2350*/  LEA R18, R19.reuse, R18, 0x2 ;  /* 0x0000001213127211 */ /* 0x041fe200078e10ff */
[----:B------:R-:W-:-:S02]  /*2360*/  IMAD R19, R19, 0x4, R16 ;  /* 0x0000000413137824 */ /* 0x000fc400078e0210 */
[----:B------:R-:W0:Y:S04]  /*2370*/  LDS R24, [R16+0x1e00] ;  /* 0x001e000010187984 */ /* 0x000e280000000800 */
[----:B------:R-:W4:Y:S01]  /*2380*/  LDS R29, [R16+0x2800] ;  /* 0x00280000101d7984 */ /* 0x000f220000000800 */
[C---:B-1---5:R-:W-:Y:S02]  /*2390*/  VIADDMNMX R21, R20.reuse, R7, R21, !PT ;  /* 0x0000000714157246 */ /* 0x062fe40007800115 */
[----:B--2---:R-:W-:-:S03]  /*23a0*/  VIADDMNMX R23, R20, R5, R22, !PT ;  /* 0x0000000514177246 */ /* 0x004fc60007800116 */
[----:B------:R-:W-:Y:S01]  /*23b0*/  STS [R16], R21 ;  /* 0x0000001510007388 */ /* 0x000fe20000000800 */
[----:B---3--:R-:W-:-:S03]  /*23c0*/  VIADDMNMX R25, R20, R4, R25, !PT ;  /* 0x0000000414197246 */ /* 0x008fc60007800119 */
[----:B------:R-:W-:Y:S01]  /*23d0*/  STS [R16+0xa00], R23 ;  /* 0x000a001710007388 */ /* 0x000fe20000000800 */
[----:B0-----:R-:W-:-:S03]  /*23e0*/  VIADDMNMX R27, R20, R3, R24, !PT ;  /* 0x00000003141b7246 */ /* 0x001fc60007800118 */
        /* <DEDUP_REMOVED lines=20> */
.L_x_18:
[----:B------:R-:W-:Y:S05]  /*2530*/  @!P3 BRA `(.L_x_16) ;  /* 0x000000000060b947 */ /* 0x000fea0003800000 */
[----:B------:R-:W2:Y:S01]  /*2540*/  S2UR UR7, SR_CgaCtaId ;  /* 0x00000000000779c3 */ /* 0x000ea20000008800 */
[----:B------:R-:W-:Y:S01]  /*2550*/  UMOV UR5, 0x400 ;  /* 0x0000040000057882 */ /* 0x000fe20000000000 */
[----:B01----:R-:W-:Y:S01]  /*2560*/  IMAD R16, R17, UR10, R8 ;  /* 0x0000000a11107c24 */ /* 0x003fe2000f8e0208 */
[----:B------:R-:W-:Y:S02]  /*2570*/  UIADD3 UR6, UPT, UPT, UR5, 0x3200, URZ ;  /* 0x0000320005067890 */ /* 0x000fe4000fffe0ff */
[----:B--2---:R-:W-:Y:S02]  /*2580*/  ULEA UR5, UR7, UR5, 0x18 ;  /* 0x0000000507057291 */ /* 0x004fe4000f8ec0ff */
[----:B------:R-:W-:-:S04]  /*2590*/  ULEA UR6, UR7, UR6, 0x18 ;  /* 0x0000000607067291 */ /* 0x000fc8000f8ec0ff */
[C---:B------:R-:W-:Y:S02]  /*25a0*/  LEA R17, R16.reuse, UR5, 0x2 ;  /* 0x0000000510117c11 */ /* 0x040fe4000f8e10ff */
[----:B------:R-:W-:-:S03]  /*25b0*/  LEA R16, R16, UR6, 0x2 ;  /* 0x0000000610107c11 */ /* 0x000fc6000f8e10ff */
[----:B------:R-:W-:Y:S04]  /*25c0*/  LDS R18, [R17] ;  /* 0x0000000011127984 */ /* 0x000fe80000000800 */
[----:B------:R-:W0:Y:S04]  /*25d0*/  LDS R16, [R16] ;  /* 0x0000000010107984 */ /* 0x000e280000000800 */
[----:B------:R-:W1:Y:S04]  /*25e0*/  LDS R19, [R17+0xa00] ;  /* 0x000a000011137984 */ /* 0x000e680000000800 */
[----:B------:R-:W2:Y:S04]  /*25f0*/  LDS R21, [R17+0x1400] ;  /* 0x0014000011157984 */ /* 0x000ea80000000800 */
[----:B------:R-:W3:Y:S04]  /*2600*/  LDS R23, [R17+0x1e00] ;  /* 0x001e000011177984 */ /* 0x000ee80000000800 */
[----:B------:R-:W4:Y:S01]  /*2610*/  LDS R25, [R17+0x2800] ;  /* 0x0028000011197984 */ /* 0x000f220000000800 */
[----:B0----5:R-:W-:-:S02]  /*2620*/  VIADDMNMX R18, R16, R7, R18, !PT ;  /* 0x0000000710127246 */ /* 0x021fc40007800112 */
        /* <DEDUP_REMOVED lines=9> */
.L_x_16:
[----:B0-----:R-:W-:Y:S01]  /*26c0*/  IMAD.MOV.U32 R17, RZ, RZ, RZ ;  /* 0x000000ffff117224 */ /* 0x001fe200078e00ff */
[----:B------:R-:W-:Y:S06]  /*26d0*/  @!P0 BRA `(.L_x_19) ;  /* 0x0000000000ac8947 */ /* 0x000fec0003800000 */
[----:B------:R-:W0:Y:S01]  /*26e0*/  S2UR UR6, SR_CgaCtaId ;  /* 0x00000000000679c3 */ /* 0x000e220000008800 */
[----:B------:R-:W-:Y:S01]  /*26f0*/  UMOV UR5, 0x400 ;  /* 0x0000040000057882 */ /* 0x000fe20000000000 */
[----:B------:R-:W-:Y:S01]  /*2700*/  IMAD.MOV.U32 R17, RZ, RZ, RZ ;  /* 0x000000ffff117224 */ /* 0x000fe200078e00ff */
[----:B------:R-:W-:-:S04]  /*2710*/  UIADD3 UR5, UPT, UPT, UR5, 0x3200, URZ ;  /* 0x0000320005057890 */ /* 0x000fc8000fffe0ff */
[----:B0-----:R-:W-:-:S12]  /*2720*/  ULEA UR5, UR6, UR5, 0x18 ;  /* 0x0000000506057291 */ /* 0x001fd8000f8ec0ff */
.L_x_20:
[C---:B01----:R-:W-:Y:S01]  /*2730*/  IMAD R16, R17.reuse, UR10, R8 ;  /* 0x0000000a11107c24 */ /* 0x043fe2000f8e0208 */
[----:B------:R-:W-:-:S04]  /*2740*/  IADD3 R17, PT, PT, R17, 0x8, RZ ;  /* 0x0000000811117810 */ /* 0x000fc80007ffe0ff */
[----:B------:R-:W-:Y:S02]  /*2750*/  LEA R19, R16, UR5, 0x2 ;  /* 0x0000000510137c11 */ /* 0x000fe4000f8e10ff */
[----:B------:R-:W0:Y:S01]  /*2760*/  LDC R16, c[0x0][0x360] ;  /* 0x0000d800ff107b82 */ /* 0x000e220000000800 */
[----:B------:R-:W-:Y:S02]  /*2770*/  ISETP.NE.AND P0, PT, R17, R12, PT ;  /* 0x0000000c1100720c */ /* 0x000fe40003f05270 */
[----:B------:R-:W1:Y:S01]  /*2780*/  LDS R18, [R19] ;  /* 0x0000000013127984 */ /* 0x000e620000000800 */
[----:B0-----:R-:W-:-:S04]  /*2790*/  IMAD R21, R16, 0x4, R19 ;  /* 0x0000000410157824 */ /* 0x001fc800078e0213 */
[----:B------:R-:W-:-:S05]  /*27a0*/  IMAD R23, R16, 0x4, R21 ;  /* 0x0000000410177824 */ /* 0x000fca00078e0215 */
[----:B------:R-:W-:Y:S02]  /*27b0*/  LEA R25, R16, R23, 0x2 ;  /* 0x0000001710197211 */ /* 0x000fe400078e10ff */
[----:B-1----:R-:W-:-:S05]  /*27c0*/  IADD3 R18, PT, PT, R18, 0xa, RZ ;  /* 0x0000000a12127810 */ /* 0x002fca0007ffe0ff */
[----:B------:R0:W-:Y:S04]  /*27d0*/  STS [R19], R18 ;  /* 0x0000001213007388 */ /* 0x0001e80000000800 */
[----:B------:R-:W1:Y:S01]  /*27e0*/  LDS R20, [R21] ;  /* 0x0000000015147984 */ /* 0x000e620000000800 */
[----:B0-----:R-:W-:Y:S02]  /*27f0*/  IMAD R19, R16, 0x4, R25 ;  /* 0x0000000410137824 */ /* 0x001fe400078e0219 */
[----:B-1----:R-:W-:-:S05]  /*2800*/  VIADD R20, R20, 0xa ;  /* 0x0000000a14147836 */ /* 0x002fca0000000000 */
[----:B------:R0:W-:Y:S04]  /*2810*/  STS [R21], R20 ;  /* 0x0000001415007388 */ /* 0x0001e80000000800 */
[----:B------:R-:W1:Y:S01]  /*2820*/  LDS R22, [R23] ;  /* 0x0000000017167984 */ /* 0x000e620000000800 */
[----:B0-----:R-:W-:Y:S02]  /*2830*/  IMAD R21, R16, 0x4, R19 ;  /* 0x0000000410157824 */ /* 0x001fe400078e0213 */
[----:B-1----:R-:W-:-:S05]  /*2840*/  VIADD R22, R22, 0xa ;  /* 0x0000000a16167836 */ /* 0x002fca0000000000 */
[----:B------:R0:W-:Y:S04]  /*2850*/  STS [R23], R22 ;  /* 0x0000001617007388 */ /* 0x0001e80000000800 */
[----:B------:R-:W1:Y:S01]  /*2860*/  LDS R24, [R25] ;  /* 0x0000000019187984 */ /* 0x000e620000000800 */
[----:B0-----:R-:W-:-:S04]  /*2870*/  IMAD R23, R16, 0x4, R21 ;  /* 0x0000000410177824 */ /* 0x001fc800078e0215 */
[----:B------:R-:W-:Y:S02]  /*2880*/  IMAD R16, R16, 0x4, R23 ;  /* 0x0000000410107824 */ /* 0x000fe400078e0217 */
[----:B-1----:R-:W-:-:S05]  /*2890*/  VIADD R24, R24, 0xa ;  /* 0x0000000a18187836 */ /* 0x002fca0000000000 */
[----:B------:R-:W-:Y:S04]  /*28a0*/  STS [R25], R24 ;  /* 0x0000001819007388 */ /* 0x000fe80000000800 */
[----:B------:R-:W0:Y:S02]  /*28b0*/  LDS R18, [R19] ;  /* 0x0000000013127984 */ /* 0x000e240000000800 */
[----:B0-----:R-:W-:-:S05]  /*28c0*/  VIADD R18, R18, 0xa ;  /* 0x0000000a12127836 */ /* 0x001fca0000000000 */
[----:B------:R-:W-:Y:S04]  /*28d0*/  STS [R19], R18 ;  /* 0x0000001213007388 */ /* 0x000fe80000000800 */
[----:B------:R-:W0:Y:S02]  /*28e0*/  LDS R20, [R21] ;  /* 0x0000000015147984 */ /* 0x000e240000000800 */
[----:B0-----:R-:W-:-:S05]  /*28f0*/  IADD3 R20, PT, PT, R20, 0xa, RZ ;  /* 0x0000000a14147810 */ /* 0x001fca0007ffe0ff */
[----:B------:R-:W-:Y:S04]  /*2900*/  STS [R21], R20 ;  /* 0x0000001415007388 */ /* 0x000fe80000000800 */
[----:B------:R-:W0:Y:S02]  /*2910*/  LDS R22, [R23] ;  /* 0x0000000017167984 */ /* 0x000e240000000800 */
[----:B0-----:R-:W-:-:S05]  /*2920*/  VIADD R22, R22, 0xa ;  /* 0x0000000a16167836 */ /* 0x001fca0000000000 */
[----:B------:R-:W-:Y:S04]  /*2930*/  STS [R23], R22 ;  /* 0x0000001617007388 */ /* 0x000fe80000000800 */
[----:B------:R-:W0:Y:S02]  /*2940*/  LDS R24, [R16] ;  /* 0x0000000010187984 */ /* 0x000e240000000800 */
[----:B0-----:R-:W-:-:S05]  /*2950*/  VIADD R25, R24, 0xa ;  /* 0x0000000a18197836 */ /* 0x001fca0000000000 */
[----:B------:R0:W-:Y:S01]  /*2960*/  STS [R16], R25 ;  /* 0x0000001910007388 */ /* 0x0001e20000000800 */
[----:B------:R-:W-:Y:S05]  /*2970*/  @P0 BRA `(.L_x_20) ;  /* 0xfffffffc006c0947 */ /* 0x000fea000383ffff */
[----:B------:R-:W-:-:S07]  /*2980*/  IMAD.MOV.U32 R17, RZ, RZ, R12 ;  /* 0x000000ffff117224 */ /* 0x000fce00078e000c */
.L_x_19:
        /* <DEDUP_REMOVED lines=10> */
[----:B--2---:R-:W-:-:S06]  /*2a30*/  ULEA UR5, UR6, UR5, 0x18 ;  /* 0x0000000506057291 */ /* 0x004fcc000f8ec0ff */
[----:B------:R-:W-:-:S05]  /*2a40*/  LEA R16, R16, UR5, 0x2 ;  /* 0x0000000510107c11 */ /* 0x000fca000f8e10ff */
[----:B------:R-:W1:Y:S02]  /*2a50*/  LDS R18, [R16] ;  /* 0x0000000010127984 */ /* 0x000e640000000800 */
[----:B-1----:R-:W-:Y:S02]  /*2a60*/  VIADD R19, R18, 0xa ;  /* 0x0000000a12137836 */ /* 0x002fe40000000000 */
[----:B0-----:R-:W-:-:S03]  /*2a70*/  IMAD R18, R25, 0x4, R16 ;  /* 0x0000000419127824 */ /* 0x001fc600078e0210 */
[----:B------:R-:W-:Y:S04]  /*2a80*/  STS [R16], R19 ;  /* 0x0000001310007388 */ /* 0x000fe80000000800 */
[----:B------:R-:W0:Y:S02]  /*2a90*/  LDS R20, [R18] ;  /* 0x0000000012147984 */ /* 0x000e240000000800 */
[----:B0-----:R-:W-:Y:S01]  /*2aa0*/  VIADD R21, R20, 0xa ;  /* 0x0000000a14157836 */ /* 0x001fe20000000000 */
[----:B------:R-:W-:-:S04]  /*2ab0*/  LEA R20, R25, R18, 0x2 ;  /* 0x0000001219147211 */ /* 0x000fc800078e10ff */
[----:B------:R-:W-:Y:S04]  /*2ac0*/  STS [R18], R21 ;  /* 0x0000001512007388 */ /* 0x000fe80000000800 */
[----:B------:R-:W0:Y:S02]  /*2ad0*/  LDS R22, [R20] ;  /* 0x0000000014167984 */ /* 0x000e240000000800 */
[----:B0-----:R-:W-:Y:S02]  /*2ae0*/  VIADD R23, R22, 0xa ;  /* 0x0000000a16177836 */ /* 0x001fe40000000000 */
[----:B------:R-:W-:-:S03]  /*2af0*/  IMAD R22, R25, 0x4, R20 ;  /* 0x0000000419167824 */ /* 0x000fc600078e0214 */
[----:B------:R-:W-:Y:S04]  /*2b00*/  STS [R20], R23 ;  /* 0x0000001714007388 */ /* 0x000fe80000000800 */
[----:B------:R-:W0:Y:S02]  /*2b10*/  LDS R24, [R22] ;  /* 0x0000000016187984 */ /* 0x000e240000000800 */
[----:B0-----:R-:W-:-:S05]  /*2b20*/  VIADD R25, R24, 0xa ;  /* 0x0000000a18197836 */ /* 0x001fca0000000000 */
[----:B------:R2:W-:Y:S02]  /*2b30*/  STS [R22], R25 ;  /* 0x0000001916007388 */ /* 0x0005e40000000800 */
.L_x_21:
[----:B------:R-:W-:Y:S05]  /*2b40*/  @!P1 BRA `(.L_x_13) ;  /* 0x0000000000709947 */ /* 0x000fea0003800000 */
[----:B------:R-:W-:Y:S02]  /*2b50*/  ISETP.NE.AND P0, PT, R15, RZ, PT ;  /* 0x000000ff0f00720c */ /* 0x000fe40003f05270 */
[----:B------:R-:W-:-:S11]  /*2b60*/  ISETP.NE.AND P1, PT, R13, RZ, PT ;  /* 0x000000ff0d00720c */ /* 0x000fd60003f25270 */
[----:B------:R-:W-:Y:S05]  /*2b70*/  @!P0 BRA `(.L_x_22) ;  /* 0x00000000003c8947 */ /* 0x000fea0003800000 */
[----:B------:R-:W3:Y:S01]  /*2b80*/  S2UR UR6, SR_CgaCtaId ;  /* 0x00000000000679c3 */ /* 0x000ee20000008800 */
[----:B------:R-:W-:Y:S01]  /*2b90*/  UMOV UR5, 0x400 ;  /* 0x0000040000057882 */ /* 0x000fe20000000000 */
[C---:B01----:R-:W-:Y:S01]  /*2ba0*/  IMAD R16, R17.reuse, UR10, R8 ;  /* 0x0000000a11107c24 */ /* 0x043fe2000f8e0208 */
[----:B------:R-:W-:Y:S01]  /*2bb0*/  UIADD3 UR5, UPT, UPT, UR5, 0x3200, URZ ;  /* 0x0000320005057890 */ /* 0x000fe2000fffe0ff */
[----:B------:R-:W-:-:S04]  /*2bc0*/  VIADD R17, R17, 0x2 ;  /* 0x0000000211117836 */ /* 0x000fc80000000000 */
[----:B------:R-:W0:Y:S01]  /*2bd0*/  LDC R18, c[0x0][0x360] ;  /* 0x0000d800ff127b82 */ /* 0x000e220000000800 */
[----:B---3--:R-:W-:-:S06]  /*2be0*/  ULEA UR5, UR6, UR5, 0x18 ;  /* 0x0000000506057291 */ /* 0x008fcc000f8ec0ff */
[----:B------:R-:W-:-:S05]  /*2bf0*/  LEA R19, R16, UR5, 0x2 ;  /* 0x0000000510137c11 */ /* 0x000fca000f8e10ff */
[----:B------:R-:W1:Y:S01]  /*2c00*/  LDS R16, [R19] ;  /* 0x0000000013107984 */ /* 0x000e620000000800 */
[----:B0-----:R-:W-:Y:S01]  /*2c10*/  IMAD R21, R18, 0x4, R19 ;  /* 0x0000000412157824 */ /* 0x001fe200078e0213 */
[----:B-1----:R-:W-:-:S05]  /*2c20*/  IADD3 R16, PT, PT, R16, 0xa, RZ ;  /* 0x0000000a10107810 */ /* 0x002fca0007ffe0ff */
[----:B------:R-:W-:Y:S04]  /*2c30*/  STS [R19], R16 ;  /* 0x0000001013007388 */ /* 0x000fe80000000800 */
[----:B------:R-:W0:Y:S02]  /*2c40*/  LDS R18, [R21] ;  /* 0x0000000015127984 */ /* 0x000e240000000800 */
[----:B0-----:R-:W-:-:S05]  /*2c50*/  VIADD R18, R18, 0xa ;  /* 0x0000000a12127836 */ /* 0x001fca0000000000 */
[----:B------:R3:W-:Y:S02]  /*2c60*/  STS [R21], R18 ;  /* 0x0000001215007388 */ /* 0x0007e40000000800 */
.L_x_22:
[----:B------:R-:W-:Y:S05]  /*2c70*/  @!P1 BRA `(.L_x_13) ;  /* 0x0000000000249947 */ /* 0x000fea0003800000 */
[----:B------:R-:W4:Y:S01]  /*2c80*/  S2UR UR6, SR_CgaCtaId ;  /* 0x00000000000679c3 */ /* 0x000f220000008800 */
[----:B------:R-:W-:Y:S01]  /*2c90*/  UMOV UR5, 0x400 ;  /* 0x0000040000057882 */ /* 0x000fe20000000000 */
[----:B01----:R-:W-:Y:S01]  /*2ca0*/  IMAD R16, R17, UR10, R8 ;  /* 0x0000000a11107c24 */ /* 0x003fe2000f8e0208 */
[----:B------:R-:W-:-:S04]  /*2cb0*/  UIADD3 UR5, UPT, UPT, UR5, 0x3200, URZ ;  /* 0x0000320005057890 */ /* 0x000fc8000fffe0ff */
[----:B----4-:R-:W-:-:S06]  /*2cc0*/  ULEA UR5, UR6, UR5, 0x18 ;  /* 0x0000000506057291 */ /* 0x010fcc000f8ec0ff */
[----:B------:R-:W-:-:S05]  /*2cd0*/  LEA R16, R16, UR5, 0x2 ;  /* 0x0000000510107c11 */ /* 0x000fca000f8e10ff */
[----:B------:R-:W0:Y:S02]  /*2ce0*/  LDS R17, [R16] ;  /* 0x0000000010117984 */ /* 0x000e240000000800 */
[----:B0-----:R-:W-:-:S05]  /*2cf0*/  VIADD R17, R17, 0xa ;  /* 0x0000000a11117836 */ /* 0x001fca0000000000 */
[----:B------:R4:W-:Y:S02]  /*2d00*/  STS [R16], R17 ;  /* 0x0000001110007388 */ /* 0x0009e40000000800 */
.L_x_13:
[----:B------:R-:W0:Y:S01]  /*2d10*/  LDCU UR5, c[0x0][0x39c] ;  /* 0x00007380ff0577ac */ /* 0x000e220008000800 */
[----:B-----5:R-:W-:Y:S01]  /*2d20*/  IADD3 R7, PT, PT, R7, 0xa, RZ ;  /* 0x0000000a07077810 */ /* 0x020fe20007ffe0ff */
[----:B------:R-:W-:Y:S01]  /*2d30*/  VIADD R5, R5, 0xa ;  /* 0x0000000a05057836 */ /* 0x000fe20000000000 */
[----:B------:R-:W-:Y:S01]  /*2d40*/  UIADD3 UR4, UPT, UPT, UR4, 0x1, URZ ;  /* 0x0000000104047890 */ /* 0x000fe2000fffe0ff */
[----:B------:R-:W-:Y:S02]  /*2d50*/  VIADD R4, R4, 0xa ;  /* 0x0000000a04047836 */ /* 0x000fe40000000000 */
[----:B------:R-:W-:Y:S02]  /*2d60*/  VIADD R3, R3, 0xa ;  /* 0x0000000a03037836 */ /* 0x000fe40000000000 */
[----:B------:R-:W-:Y:S01]  /*2d70*/  VIADD R2, R2, 0xa ;  /* 0x0000000a02027836 */ /* 0x000fe20000000000 */
[----:B0-----:R-:W-:Y:S01]  /*2d80*/  UISETP.NE.AND UP0, UPT, UR4, UR5, UPT ;  /* 0x000000050400728c */ /* 0x001fe2000bf05270 */
[----:B------:R-:W-:Y:S08]  /*2d90*/  BAR.SYNC.DEFER_BLOCKING 0x0 ;  /* 0x0000000000007b1d */ /* 0x000ff00000010000 */
[----:B------:R-:W-:Y:S05]  /*2da0*/  BRA.U UP0, `(.L_x_23) ;  /* 0xffffffe500447547 */ /* 0x000fea000b83ffff */
.L_x_12:
[----:B------:R-:W-:-:S13]  /*2db0*/  ISETP.GE.AND P0, PT, R6, 0x1, PT ;  /* 0x000000010600780c */ /* 0x000fda0003f06270 */
[----:B------:R-:W-:Y:S05]  /*2dc0*/  @!P0 EXIT ;  /* 0x000000000000894d */ /* 0x000fea0003800000 */
[----:B0-----:R-:W0:Y:S01]  /*2dd0*/  S2R R2, SR_TID.X ;  /* 0x0000000000027919 */ /* 0x001e220000002100 */
[C---:B------:R-:W-:Y:S01]  /*2de0*/  IADD3 R3, PT, PT, R6.reuse, -0x1, RZ ;  /* 0xffffffff06037810 */ /* 0x040fe20007ffe0ff */
[----:B-1234-:R-:W-:Y:S01]  /*2df0*/  IMAD.MOV.U32 R7, RZ, RZ, RZ ;  /* 0x000000ffff077224 */ /* 0x01efe200078e00ff */
[C---:B------:R-:W-:Y:S02]  /*2e00*/  LOP3.LUT R4, R6.reuse, 0x7ffffff8, RZ, 0xc0, !PT ;  /* 0x7ffffff806047812 */ /* 0x040fe400078ec0ff */
[----:B------:R-:W-:Y:S02]  /*2e10*/  ISETP.GE.U32.AND P0, PT, R3, 0x7, PT ;  /* 0x000000070300780c */ /* 0x000fe40003f06070 */
[C---:B------:R-:W-:Y:S01]  /*2e20*/  LOP3.LUT R3, R6.reuse, 0x7, RZ, 0xc0, !PT ;  /* 0x0000000706037812 */ /* 0x040fe200078ec0ff */
[----:B------:R-:W-:Y:S01]  /*2e30*/  IMAD.MOV R8, RZ, RZ, -R4 ;  /* 0x000000ffff087224 */ /* 0x000fe200078e0a04 */
[C---:B------:R-:W-:Y:S01]  /*2e40*/  LOP3.LUT R5, R6.reuse, 0x3, RZ, 0xc0, !PT ;  /* 0x0000000306057812 */ /* 0x040fe200078ec0ff */
[----:B------:R-:W-:-:S08]  /*2e50*/  IMAD R6, R6, UR10, RZ ;  /* 0x0000000a06067c24 */ /* 0x000fd0000f8e02ff */
.L_x_29:
[----:B-1----:R-:W1:Y:S01]  /*2e60*/  LDC R10, c[0x0][0x398] ;  /* 0x0000e600ff0a7b82 */ /* 0x002e620000000800 */
[----:B------:R-:W-:Y:S02]  /*2e70*/  IMAD.MOV.U32 R21, RZ, RZ, RZ ;  /* 0x000000ffff157224 */ /* 0x000fe400078e00ff */
[----:B-123--:R-:W-:-:S04]  /*2e80*/  IMAD R13, R0, R10, R7 ;  /* 0x0000000a000d7224 */ /* 0x00efc800078e0207 */
[----:B------:R-:W-:Y:S01]  /*2e90*/  IMAD R9, R6, R13, RZ ;  /* 0x0000000d06097224 */ /* 0x000fe200078e02ff */
[----:B------:R-:W-:Y:S06]  /*2ea0*/  @!P0 BRA `(.L_x_24) ;  /* 0x0000000400108947 */ /* 0x000fec0003800000 */
[----:B------:R-:W1:Y:S01]  /*2eb0*/  S2UR UR5, SR_CgaCtaId ;  /* 0x00000000000579c3 */ /* 0x000e620000008800 */
[----:B------:R-:W-:Y:S01]  /*2ec0*/  UMOV UR4, 0x400 ;  /* 0x0000040000047882 */ /* 0x000fe20000000000 */
[----:B------:R-:W-:Y:S01]  /*2ed0*/  IMAD R12, R13, R10, RZ ;  /* 0x0000000a0d0c7224 */ /* 0x000fe200078e02ff */
[----:B------:R-:W-:Y:S01]  /*2ee0*/  MOV R29, R8 ;  /* 0x00000008001d7202 */ /* 0x000fe20000000f00 */
[----:B0-----:R-:W-:Y:S02]  /*2ef0*/  IMAD.IADD R26, R9, 0x1, R2 ;  /* 0x00000001091a7824 */ /* 0x001fe400078e0202 */
[C---:B------:R-:W-:Y:S01]  /*2f00*/  VIADD R15, R12.reuse, 0x2 ;  /* 0x000000020c0f7836 */ /* 0x040fe20000000000 */
[C---:B------:R-:W-:Y:S01]  /*2f10*/  IADD3 R19, PT, PT, R12.reuse, 0x6, RZ ;  /* 0x000000060c137810 */ /* 0x040fe20007ffe0ff */
[----:B------:R-:W0:Y:S01]  /*2f20*/  LDC R11, c[0x0][0x360] ;  /* 0x0000d800ff0b7b82 */ /* 0x000e220000000800 */
[C---:B------:R-:W-:Y:S02]  /*2f30*/  VIADD R23, R12.reuse, 0x3 ;  /* 0x000000030c177836 */ /* 0x040fe40000000000 */
[----:B------:R-:W-:-:S02]  /*2f40*/  VIADD R17, R12, 0x4 ;  /* 0x000000040c117836 */ /* 0x000fc40000000000 */
[C---:B------:R-:W-:Y:S02]  /*2f50*/  VIADD R25, R12.reuse, 0x5 ;  /* 0x000000050c197836 */ /* 0x040fe40000000000 */
[----:B------:R-:W-:Y:S02]  /*2f60*/  VIADD R27, R12, 0x7 ;  /* 0x000000070c1b7836 */ /* 0x000fe40000000000 */
[--C-:B------:R-:W-:Y:S02]  /*2f70*/  IMAD R23, R23, UR10, R2.reuse ;  /* 0x0000000a17177c24 */ /* 0x100fe4000f8e0202 */
[--C-:B------:R-:W-:Y:S02]  /*2f80*/  IMAD R24, R17, UR10, R2.reuse ;  /* 0x0000000a11187c24 */ /* 0x100fe4000f8e0202 */
[--C-:B------:R-:W-:Y:S02]  /*2f90*/  IMAD R25, R25, UR10, R2.reuse ;  /* 0x0000000a19197c24 */ /* 0x100fe4000f8e0202 */
[----:B------:R-:W-:Y:S01]  /*2fa0*/  IMAD R27, R27, UR10, R2 ;  /* 0x0000000a1b1b7c24 */ /* 0x000fe2000f8e0202 */
[----:B-1----:R-:W-:-:S06]  /*2fb0*/  ULEA UR4, UR5, UR4, 0x18 ;  /* 0x0000000405047291 */ /* 0x002fcc000f8ec0ff */
[----:B------:R-:W-:Y:S01]  /*2fc0*/  LEA R22, R2, UR4, 0x2 ;  /* 0x0000000402167c11 */ /* 0x000fe2000f8e10ff */
[----:B0-----:R-:W-:Y:S02]  /*2fd0*/  IMAD R13, R12, UR10, R11 ;  /* 0x0000000a0c0d7c24 */ /* 0x001fe4000f8e020b */
[--C-:B------:R-:W-:Y:S02]  /*2fe0*/  IMAD R12, R19, UR10, R2.reuse ;  /* 0x0000000a130c7c24 */ /* 0x100fe4000f8e0202 */
[--C-:B------:R-:W-:Y:S02]  /*2ff0*/  IMAD.IADD R28, R13, 0x1, R2.reuse ;  /* 0x000000010d1c7824 */ /* 0x100fe400078e0202 */
[----:B------:R-:W-:Y:S02]  /*3000*/  IMAD R13, R15, UR10, R2 ;  /* 0x0000000a0f0d7c24 */ /* 0x000fe4000f8e0202 */
[----:B------:R-:W-:-:S07]  /*3010*/  IMAD R22, R7, 0xa00, R22 ;  /* 0x00000a0007167824 */ /* 0x000fce00078e0216 */
.L_x_25:
[----:B0-----:R0:W1:Y:S01]  /*3020*/  LDS R17, [R22] ;  /* 0x0000000016117984 */ /* 0x0010620000000800 */
[----:B------:R-:W-:Y:S01]  /*3030*/  IMAD R18, R11, 0x4, R22 ;  /* 0x000000040b127824 */ /* 0x000fe200078e0216 */
[----:B------:R-:W2:Y:S01]  /*3040*/  LDC.64 R14, c[0x0][0x390] ;  /* 0x0000e400ff0e7b82 */ /* 0x000ea20000000a00 */
[----:B------:R-:W-:-:S03]  /*3050*/  IADD3 R29, PT, PT, R29, 0x8, RZ ;  /* 0x000000081d1d7810 */ /* 0x000fc60007ffe0ff */
[----:B------:R-:W3:Y:S01]  /*3060*/  LDS R19, [R18] ;  /* 0x0000000012137984 */ /* 0x000ee20000000800 */
[----:B------:R-:W-:Y:S01]  /*3070*/  ISETP.NE.AND P1, PT, R29, RZ, PT ;  /* 0x000000ff1d00720c */ /* 0x000fe20003f25270 */
[----:B0-----:R-:W-:Y:S02]  /*3080*/  IMAD R22, R11, 0x20, R22 ;  /* 0x000000200b167824 */ /* 0x001fe400078e0216 */
[----:B--2---:R-:W-:-:S04]  /*3090*/  IMAD.WIDE.U32 R20, R26, 0x4, R14 ;  /* 0x000000041a147825 */ /* 0x004fc800078e000e */
[----:B------:R-:W-:Y:S01]  /*30a0*/  IMAD R26, R11, 0x8, R26 ;  /* 0x000000080b1a7824 */ /* 0x000fe200078e021a */
[----:B-1----:R0:W-:Y:S02]  /*30b0*/  STG.E desc[UR8][R20.64], R17 ;  /* 0x0000001114007986 */ /* 0x0021e4000c101908 */
[----:B0-----:R-:W-:-:S04]  /*30c0*/  IMAD.WIDE.U32 R16, R28, 0x4, R14 ;  /* 0x000000041c107825 */ /* 0x001fc800078e000e */
[C---:B------:R-:W-:Y:S01]  /*30d0*/  IMAD R28, R11.reuse, 0x8, R28 ;  /* 0x000000080b1c7824 */ /* 0x040fe200078e021c */
[----:B---3--:R0:W-:Y:S02]  /*30e0*/  STG.E desc[UR8][R16.64], R19 ;  /* 0x0000001310007986 */ /* 0x0081e4000c101908 */
[----:B0-----:R-:W-:Y:S02]  /*30f0*/  IMAD R16, R11, 0x4, R18 ;  /* 0x000000040b107824 */ /* 0x001fe400078e0212 */
[----:B------:R-:W-:-:S03]  /*3100*/  IMAD.WIDE.U32 R18, R13, 0x4, R14 ;  /* 0x000000040d127825 */ /* 0x000fc600078e000e */
[----:B------:R0:W1:Y:S01]  /*3110*/  LDS R21, [R16] ;  /* 0x0000000010157984 */ /* 0x0000620000000800 */
[C---:B------:R-:W-:Y:S01]  /*3120*/  IMAD R13, R11.reuse, 0x8, R13 ;  /* 0x000000080b0d7824 */ /* 0x040fe200078e020d */
[----:B0-----:R-:W-:-:S05]  /*3130*/  LEA R16, R11, R16, 0x2 ;  /* 0x000000100b107211 */ /* 0x001fca00078e10ff */
[----:B------:R-:W0:Y:S04]  /*3140*/  LDS R17, [R16] ;  /* 0x0000000010117984 */ /* 0x000e280000000800 */
[----:B-1----:R1:W-:Y:S02]  /*3150*/  STG.E desc[UR8][R18.64], R21 ;  /* 0x0000001512007986 */ /* 0x0023e4000c101908 */
[----:B-1----:R-:W-:-:S04]  /*3160*/  IMAD.WIDE.U32 R20, R23, 0x4, R14 ;  /* 0x0000000417147825 */ /* 0x002fc800078e000e */
[C---:B------:R-:W-:Y:S01]  /*3170*/  IMAD R18, R11.reuse, 0x4, R16 ;  /* 0x000000040b127824 */ /* 0x040fe200078e0210 */
[----:B0-----:R0:W-:Y:S01]  /*3180*/  STG.E desc[UR8][R20.64], R17 ;  /* 0x0000001114007986 */ /* 0x0011e2000c101908 */
[----:B------:R-:W-:-:S03]  /*3190*/  IMAD R23, R11, 0x8, R23 ;  /* 0x000000080b177824 */ /* 0x000fc600078e0217 */
[----:B------:R-:W1:Y:S01]  /*31a0*/  LDS R20, [R18] ;  /* 0x0000000012147984 */ /* 0x000e620000000800 */
[----:B0-----:R-:W-:Y:S01]  /*31b0*/  IMAD.WIDE.U32 R16, R24, 0x4, R14 ;  /* 0x0000000418107825 */ /* 0x001fe200078e000e */
[----:B------:R-:W-:-:S04]  /*31c0*/  LEA R24, R11, R24, 0x3 ;  /* 0x000000180b187211 */ /* 0x000fc800078e18ff */
[----:B-1----:R0:W-:Y:S02]  /*31d0*/  STG.E desc[UR8][R16.64], R20 ;  /* 0x0000001410007986 */ /* 0x0021e4000c101908 */
[----:B0-----:R-:W-:Y:S02]  /*31e0*/  IMAD R16, R11, 0x4, R18 ;  /* 0x000000040b107824 */ /* 0x001fe400078e0212 */
[----:B------:R-:W-:-:S03]  /*31f0*/  IMAD.WIDE.U32 R18, R25, 0x4, R14 ;  /* 0x0000000419127825 */ /* 0x000fc600078e000e */
[----:B------:R-:W0:Y:S01]  /*3200*/  LDS R17, [R16] ;  /* 0x0000000010117984 */ /* 0x000e220000000800 */
[----:B------:R-:W-:-:S04]  /*3210*/  IMAD.WIDE.U32 R20, R12, 0x4, R14 ;  /* 0x000000040c147825 */ /* 0x000fc800078e000e */
[----:B------:R-:W-:-:S04]  /*3220*/  IMAD.WIDE.U32 R14, R27, 0x4, R14 ;  /* 0x000000041b0e7825 */ /* 0x000fc800078e000e */
[C---:B------:R-:W-:Y:S02]  /*3230*/  IMAD R25, R11.reuse, 0x8, R25 ;  /* 0x000000080b197824 */ /* 0x040fe400078e0219 */
[C---:B------:R-:W-:Y:S02]  /*3240*/  IMAD R12, R11.reuse, 0x8, R12 ;  /* 0x000000080b0c7824 */ /* 0x040fe400078e020c */
[C---:B------:R-:W-:Y:S01]  /*3250*/  IMAD R27, R11.reuse, 0x8, R27 ;  /* 0x000000080b1b7824 */ /* 0x040fe200078e021b */
[----:B0-----:R0:W-:Y:S02]  /*3260*/  STG.E desc[UR8][R18.64], R17 ;  /* 0x0000001112007986 */ /* 0x0011e4000c101908 */
[----:B0-----:R-:W-:-:S04]  /*3270*/  IMAD R19, R11, 0x4, R16 ;  /* 0x000000040b137824 */ /* 0x001fc800078e0210 */
[----:B------:R-:W-:Y:S01]  /*3280*/  IMAD R18, R11, 0x4, R19 ;  /* 0x000000040b127824 */ /* 0x000fe200078e0213 */
[----:B------:R-:W0:Y:S04]  /*3290*/  LDS R16, [R19] ;  /* 0x0000000013107984 */ /* 0x000e280000000800 */
[----:B0-----:R-:W-:Y:S04]  /*32a0*/  STG.E desc[UR8][R20.64], R16 ;  /* 0x0000001014007986 */ /* 0x001fe8000c101908 */
[----:B------:R-:W0:Y:S04]  /*32b0*/  LDS R21, [R18] ;  /* 0x0000000012157984 */ /* 0x000e280000000800 */
[----:B0-----:R0:W-:Y:S01]  /*32c0*/  STG.E desc[UR8][R14.64], R21 ;  /* 0x000000150e007986 */ /* 0x0011e2000c101908 */
[----:B------:R-:W-:Y:S05]  /*32d0*/  @P1 BRA `(.L_x_25) ;  /* 0xfffffffc00501947 */ /* 0x000fea000383ffff */
[----:B0-----:R-:W-:-:S07]  /*32e0*/  MOV R21, R4 ;  /* 0x0000000400157202 */ /* 0x001fce0000000f00 */
.L_x_24:
[----:B------:R-:W-:-:S13]  /*32f0*/  ISETP.NE.AND P1, PT, R3, RZ, PT ;  /* 0x000000ff0300720c */ /* 0x000fda0003f25270 */
[----:B------:R-:W-:Y:S05]  /*3300*/  @!P1 BRA `(.L_x_26) ;  /* 0x0000000000e89947 */ /* 0x000fea0003800000 */
[----:B------:R-:W1:Y:S01]  /*3310*/  S2R R12, SR_CgaCtaId ;  /* 0x00000000000c7919 */ /* 0x000e620000008800 */
[----:B------:R-:W-:Y:S01]  /*3320*/  VIADD R13, R3, 0xffffffff ;  /* 0xffffffff030d7836 */ /* 0x000fe20000000000 */
[----:B------:R-:W-:Y:S02]  /*3330*/  MOV R11, 0x400 ;  /* 0x00000400000b7802 */ /* 0x000fe40000000f00 */
[----:B------:R-:W-:Y:S02]  /*3340*/  ISETP.NE.AND P2, PT, R5, RZ, PT ;  /* 0x000000ff0500720c */ /* 0x000fe40003f45270 */
[----:B------:R-:W-:Y:S02]  /*3350*/  ISETP.GE.U32.AND P1, PT, R13, 0x3, PT ;  /* 0x000000030d00780c */ /* 0x000fe40003f26070 */
[----:B-1----:R-:W-:-:S05]  /*3360*/  LEA R12, R12, R11, 0x18 ;  /* 0x0000000b0c0c7211 */ /* 0x002fca00078ec0ff */
[----:B------:R-:W-:-:S06]  /*3370*/  IMAD R11, R7, 0xa00, R12 ;  /* 0x00000a00070b7824 */ /* 0x000fcc00078e020c */
[----:B------:R-:W-:Y:S05]  /*3380*/  @!P1 BRA `(.L_x_27) ;  /* 0x0000000000609947 */ /* 0x000fea0003800000 */
[----:B------:R-:W1:Y:S01]  /*3390*/  LDC R14, c[0x0][0x360] ;  /* 0x0000d800ff0e7b82 */ /* 0x000e620000000800 */
[C---:B0-----:R-:W-:Y:S01]  /*33a0*/  IMAD R12, R21.reuse, UR10, R2 ;  /* 0x0000000a150c7c24 */ /* 0x041fe2000f8e0202 */
[----:B------:R-:W-:-:S03]  /*33b0*/  IADD3 R21, PT, PT, R21, 0x4, RZ ;  /* 0x0000000415157810 */ /* 0x000fc60007ffe0ff */
[----:B------:R-:W-:Y:S02]  /*33c0*/  IMAD R23, R12, 0x4, R11 ;  /* 0x000000040c177824 */ /* 0x000fe400078e020b */
[----:B------:R-:W-:Y:S01]  /*33d0*/  IMAD.IADD R17, R9, 0x1, R12 ;  /* 0x0000000109117824 */ /* 0x000fe200078e020c */
[----:B------:R-:W0:Y:S03]  /*33e0*/  LDC.64 R18, c[0x0][0x390] ;  /* 0x0000e400ff127b82 */ /* 0x000e260000000a00 */
[----:B------:R-:W-:-:S04]  /*33f0*/  VIADD R15, R17, UR10 ;  /* 0x0000000a110f7c36 */ /* 0x000fc80008000000 */
[----:B------:R-:W-:-:S04]  /*3400*/  VIADD R13, R15, UR10 ;  /* 0x0000000a0f0d7c36 */ /* 0x000fc80008000000 */
[----:B------:R-:W-:Y:S02]  /*3410*/  VIADD R20, R13, UR10 ;  /* 0x0000000a0d147c36 */ /* 0x000fe40008000000 */
[C---:B-1----:R-:W-:Y:S02]  /*3420*/  IMAD R25, R14.reuse, 0x4, R23 ;  /* 0x000000040e197824 */ /* 0x042fe400078e0217 */
[----:B------:R-:W1:Y:S02]  /*3430*/  LDS R23, [R23] ;  /* 0x0000000017177984 */ /* 0x000e640000000800 */
[C---:B------:R-:W-:Y:S02]  /*3440*/  IMAD R29, R14.reuse, 0x4, R25 ;  /* 0x000000040e1d7824 */ /* 0x040fe400078e0219 */
[----:B------:R-:W2:Y:S01]  /*3450*/  LDS R25, [R25] ;  /* 0x0000000019197984 */ /* 0x000ea20000000800 */
[----:B0-----:R-:W-:Y:S02]  /*3460*/  IMAD.WIDE.U32 R16, R17, 0x4, R18 ;  /* 0x0000000411107825 */ /* 0x001fe400078e0012 */
[----:B------:R-:W-:-:S02]  /*3470*/  LEA R27, R14, R29, 0x2 ;  /* 0x0000001d0e1b7211 */ /* 0x000fc400078e10ff */
[----:B------:R-:W0:Y:S01]  /*3480*/  LDS R29, [R29] ;  /* 0x000000001d1d7984 */ /* 0x000e220000000800 */
[----:B------:R-:W-:-:S03]  /*3490*/  IMAD.WIDE.U32 R14, R15, 0x4, R18 ;  /* 0x000000040f0e7825 */ /* 0x000fc600078e0012 */
[----:B------:R-:W3:Y:S01]  /*34a0*/  LDS R27, [R27] ;  /* 0x000000001b1b7984 */ /* 0x000ee20000000800 */
[----:B------:R-:W-:-:S04]  /*34b0*/  IMAD.WIDE.U32 R12, R13, 0x4, R18 ;  /* 0x000000040d0c7825 */ /* 0x000fc800078e0012 */
[----:B------:R-:W-:Y:S01]  /*34c0*/  IMAD.WIDE.U32 R18, R20, 0x4, R18 ;  /* 0x0000000414127825 */ /* 0x000fe200078e0012 */
[----:B-1----:R1:W-:Y:S04]  /*34d0*/  STG.E desc[UR8][R16.64], R23 ;  /* 0x0000001710007986 */ /* 0x0023e8000c101908 */
[----:B--2---:R1:W-:Y:S04]  /*34e0*/  STG.E desc[UR8][R14.64], R25 ;  /* 0x000000190e007986 */ /* 0x0043e8000c101908 */
[----:B0-----:R1:W-:Y:S04]  /*34f0*/  STG.E desc[UR8][R12.64], R29 ;  /* 0x0000001d0c007986 */ /* 0x0013e8000c101908 */
[----:B---3--:R1:W-:Y:S02]  /*3500*/  STG.E desc[UR8][R18.64], R27 ;  /* 0x0000001b12007986 */ /* 0x0083e4000c101908 */
.L_x_27:
[----:B------:R-:W-:Y:S05]  /*3510*/  @!P2 BRA `(.L_x_26) ;  /* 0x000000000064a947 */ /* 0x000fea0003800000 */
[----:B------:R-:W-:Y:S02]  /*3520*/  ISETP.NE.AND P1, PT, R5, 0x1, PT ;  /* 0x000000010500780c */ /* 0x000fe40003f25270 */
[----:B------:R-:W-:-:S11]  /*3530*/  LOP3.LUT P2, RZ, R10, 0x1, RZ, 0xc0, !PT ;  /* 0x000000010aff7812 */ /* 0x000fd6000784c0ff */
[----:B------:R-:W-:Y:S05]  /*3540*/  @!P1 BRA `(.L_x_28) ;  /* 0x0000000000389947 */ /* 0x000fea0003800000 */
[----:B-1----:R-:W1:Y:S01]  /*3550*/  LDC R13, c[0x0][0x360] ;  /* 0x0000d800ff0d7b82 */ /* 0x002e620000000800 */
[C---:B0-----:R-:W-:Y:S01]  /*3560*/  IMAD R12, R21.reuse, UR10, R2 ;  /* 0x0000000a150c7c24 */ /* 0x041fe2000f8e0202 */
[----:B------:R-:W-:-:S03]  /*3570*/  IADD3 R21, PT, PT, R21, 0x2, RZ ;  /* 0x0000000215157810 */ /* 0x000fc60007ffe0ff */
[----:B------:R-:W-:-:S03]  /*3580*/  IMAD R16, R12, 0x4, R11 ;  /* 0x000000040c107824 */ /* 0x000fc600078e020b */
[----:B------:R-:W0:Y:S02]  /*3590*/  LDC.64 R14, c[0x0][0x390] ;  /* 0x0000e400ff0e7b82 */ /* 0x000e240000000a00 */
[----:B------:R-:W2:Y:S01]  /*35a0*/  LDS R17, [R16] ;  /* 0x0000000010117984 */ /* 0x000ea20000000800 */
[----:B-1----:R-:W-:Y:S02]  /*35b0*/  IMAD R18, R13, 0x4, R16 ;  /* 0x000000040d127824 */ /* 0x002fe400078e0210 */
[----:B------:R-:W-:-:S03]  /*35c0*/  IMAD.IADD R13, R9, 0x1, R12 ;  /* 0x00000001090d7824 */ /* 0x000fc600078e020c */
[----:B------:R-:W1:Y:S01]  /*35d0*/  LDS R19, [R18] ;  /* 0x0000000012137984 */ /* 0x000e620000000800 */
[C---:B------:R-:W-:Y:S02]  /*35e0*/  VIADD R23, R13.reuse, UR10 ;  /* 0x0000000a0d177c36 */ /* 0x040fe40008000000 */
[----:B0-----:R-:W-:-:S04]  /*35f0*/  IMAD.WIDE.U32 R12, R13, 0x4, R14 ;  /* 0x000000040d0c7825 */ /* 0x001fc800078e000e */
[----:B------:R-:W-:Y:S01]  /*3600*/  IMAD.WIDE.U32 R14, R23, 0x4, R14 ;  /* 0x00000004170e7825 */ /* 0x000fe200078e000e */
[----:B--2---:R2:W-:Y:S04]  /*3610*/  STG.E desc[UR8][R12.64], R17 ;  /* 0x000000110c007986 */ /* 0x0045e8000c101908 */
[----:B-1----:R2:W-:Y:S02]  /*3620*/  STG.E desc[UR8][R14.64], R19 ;  /* 0x000000130e007986 */ /* 0x0025e4000c101908 */
.L_x_28:
[----:B------:R-:W-:Y:S05]  /*3630*/  @!P2 BRA `(.L_x_26) ;  /* 0x00000000001ca947 */ /* 0x000fea0003800000 */
[----:B012---:R-:W-:Y:S01]  /*3640*/  IMAD R14, R21, UR10, R2 ;  /* 0x0000000a150e7c24 */ /* 0x007fe2000f8e0202 */
[----:B------:R-:W0:Y:S03]  /*3650*/  LDC.64 R12, c[0x0][0x390] ;  /* 0x0000e400ff0c7b82 */ /* 0x000e260000000a00 */
[----:B------:R-:W-:Y:S02]  /*3660*/  IMAD R11, R14, 0x4, R11 ;  /* 0x000000040e0b7824 */ /* 0x000fe400078e020b */
[----:B------:R-:W-:-:S04]  /*3670*/  IMAD.IADD R9, R9, 0x1, R14 ;  /* 0x0000000109097824 */ /* 0x000fc800078e020e */
[----:B------:R-:W1:Y:S01]  /*3680*/  LDS R11, [R11] ;  /* 0x000000000b0b7984 */ /* 0x000e620000000800 */
[----:B0-----:R-:W-:-:S05]  /*3690*/  IMAD.WIDE.U32 R12, R9, 0x4, R12 ;  /* 0x00000004090c7825 */ /* 0x001fca00078e000c */
[----:B-1----:R3:W-:Y:S02]  /*36a0*/  STG.E desc[UR8][R12.64], R11 ;  /* 0x0000000b0c007986 */ /* 0x0027e4000c101908 */
.L_x_26:
[----:B------:R-:W-:-:S05]  /*36b0*/  VIADD R7, R7, 0x1 ;  /* 0x0000000107077836 */ /* 0x000fca0000000000 */
[----:B------:R-:W-:-:S13]  /*36c0*/  ISETP.NE.AND P1, PT, R7, R10, PT ;  /* 0x0000000a0700720c */ /* 0x000fda0003f25270 */
[----:B------:R-:W-:Y:S05]  /*36d0*/  @P1 BRA `(.L_x_29) ;  /* 0xfffffff400e01947 */ /* 0x000fea000383ffff */
[----:B------:R-:W-:Y:S05]  /*36e0*/  EXIT ;  /* 0x000000000000794d */ /* 0x000fea0003800000 */
.L_x_30:
[----:B------:R-:W-:-:S00]  /*36f0*/  BRA `(.L_x_30) ;  /* 0xfffffffc00fc7947 */ /* 0x000fc0000383ffff */
[----:B------:R-:W-:-:S00]  /*3700*/  NOP ;  /* 0x0000000000007918 */ /* 0x000fc00000000000 */
[----:B------:R-:W-:-:S00]  /*3710*/  NOP ;  /* 0x0000000000007918 */ /* 0x000fc00000000000 */
[----:B------:R-:W-:-:S00]  /*3720*/  NOP ;  /* 0x0000000000007918 */ /* 0x000fc00000000000 */
[----:B------:R-:W-:-:S00]  /*3730*/  NOP ;  /* 0x0000000000007918 */ /* 0x000fc00000000000 */
[----:B------:R-:W-:-:S00]  /*3740*/  NOP ;  /* 0x0000000000007918 */ /* 0x000fc00000000000 */
[----:B------:R-:W-:-:S00]  /*3750*/  NOP ;  /* 0x0000000000007918 */ /* 0x000fc00000000000 */
[----:B------:R-:W-:-:S00]  /*3760*/  NOP ;  /* 0x0000000000007918 */ /* 0x000fc00000000000 */
[----:B------:R-:W-:-:S00]  /*3770*/  NOP ;  /* 0x0000000000007918 */ /* 0x000fc00000000000 */
.L_x_31:


//--------------------- .nv.shared._Z17CompareAddVectorsPKiS0_Piii --------------------------
	.section	.nv.shared._Z17CompareAddVectorsPKiS0_Piii,"aw",@nobits
	.sectionflags	@""
	.align	4
.nv.shared._Z17CompareAddVectorsPKiS0_Piii:
	.zero		16384


//--------------------- .nv.shared.reserved.0     --------------------------
	.section	.nv.shared.reserved.0,"aw",@nobits
	.weak		__nv_reservedSMEM_offset_0_alias
	.size		__nv_reservedSMEM_offset_0_alias, 0, 64
	.other		__nv_reservedSMEM_offset_0_alias,@"STO_CUDA_RESERVED_SHARED STV_DEFAULT"
__nv_reservedSMEM_offset_0_alias:
	.zero		0
	.zero		64


//--------------------- .nv.constant0._Z17CompareAddVectorsPKiS0_Piii --------------------------
	.section	.nv.constant0._Z17CompareAddVectorsPKiS0_Piii,"a",@progbits
	.sectionflags	@""
	.align	4
.nv.constant0._Z17CompareAddVectorsPKiS0_Piii:
	.zero		928


//--------------------- SYMBOLS --------------------------

	.type		.nv.reservedSmem.offset0,@object
	.size		.nv.reservedSmem.offset0,0x4
	.type		.nv.reservedSmem.cap,@object
	.size		.nv.reservedSmem.cap,0x4
